//
// Generated by NVIDIA NVVM Compiler
//
// Compiler Build ID: CL-36424714
// Cuda compilation tools, release 13.0, V13.0.88
// Based on NVVM 20.0.0
//

.version 9.0
.target sm_100
.address_size 64

	// .globl	_Z8copyBiasPfS_ii
// _ZZ14MatrixMultiplyiiiPfiS_iS_iE6ABlock has been demoted
// _ZZ14MatrixMultiplyiiiPfiS_iS_iE6BBlock has been demoted
.global .align 4 .b8 __cudart_i2opi_f[24] = {65, 144, 67, 60, 153, 149, 98, 219, 192, 221, 52, 245, 209, 87, 39, 252, 41, 21, 68, 78, 110, 131, 249, 162};

.visible .entry _Z8copyBiasPfS_ii(
	.param .u64 .ptr .align 1 _Z8copyBiasPfS_ii_param_0,
	.param .u64 .ptr .align 1 _Z8copyBiasPfS_ii_param_1,
	.param .u32 _Z8copyBiasPfS_ii_param_2,
	.param .u32 _Z8copyBiasPfS_ii_param_3
)
{
	.reg .pred 	%p<2>;
	.reg .b32 	%r<8>;
	.reg .b32 	%f<2>;
	.reg .b64 	%rd<9>;

	ld.param.u64 	%rd1, [_Z8copyBiasPfS_ii_param_0];
	ld.param.u64 	%rd2, [_Z8copyBiasPfS_ii_param_1];
	ld.param.u32 	%r3, [_Z8copyBiasPfS_ii_param_2];
	ld.param.u32 	%r2, [_Z8copyBiasPfS_ii_param_3];
	mov.u32 	%r4, %ctaid.x;
	mov.u32 	%r5, %ntid.x;
	mov.u32 	%r6, %tid.x;
	mad.lo.s32 	%r1, %r4, %r5, %r6;
	setp.ge.s32 	%p1, %r1, %r3;
	@%p1 bra 	$L__BB0_2;
	cvta.to.global.u64 	%rd3, %rd2;
	cvta.to.global.u64 	%rd4, %rd1;
	rem.s32 	%r7, %r1, %r2;
	mul.wide.s32 	%rd5, %r7, 4;
	add.s64 	%rd6, %rd3, %rd5;
	ld.global.f32 	%f1, [%rd6];
	mul.wide.s32 	%rd7, %r1, 4;
	add.s64 	%rd8, %rd4, %rd7;
	st.global.f32 	[%rd8], %f1;
$L__BB0_2:
	ret;

}
	// .globl	_Z14MatrixMultiplyiiiPfiS_iS_i
.visible .entry _Z14MatrixMultiplyiiiPfiS_iS_i(
	.param .u32 _Z14MatrixMultiplyiiiPfiS_iS_i_param_0,
	.param .u32 _Z14MatrixMultiplyiiiPfiS_iS_i_param_1,
	.param .u32 _Z14MatrixMultiplyiiiPfiS_iS_i_param_2,
	.param .u64 .ptr .align 1 _Z14MatrixMultiplyiiiPfiS_iS_i_param_3,
	.param .u32 _Z14MatrixMultiplyiiiPfiS_iS_i_param_4,
	.param .u64 .ptr .align 1 _Z14MatrixMultiplyiiiPfiS_iS_i_param_5,
	.param .u32 _Z14MatrixMultiplyiiiPfiS_iS_i_param_6,
	.param .u64 .ptr .align 1 _Z14MatrixMultiplyiiiPfiS_iS_i_param_7,
	.param .u32 _Z14MatrixMultiplyiiiPfiS_iS_i_param_8
)
{
	.reg .pred 	%p<28>;
	.reg .b32 	%r<121>;
	.reg .b32 	%f<75>;
	.reg .b64 	%rd<13>;
	// demoted variable
	.shared .align 4 .b8 _ZZ14MatrixMultiplyiiiPfiS_iS_iE6ABlock[4096];
	// demoted variable
	.shared .align 4 .b8 _ZZ14MatrixMultiplyiiiPfiS_iS_iE6BBlock[4096];
	ld.param.u32 	%r53, [_Z14MatrixMultiplyiiiPfiS_iS_i_param_0];
	ld.param.u32 	%r54, [_Z14MatrixMultiplyiiiPfiS_iS_i_param_1];
	ld.param.u32 	%r49, [_Z14MatrixMultiplyiiiPfiS_iS_i_param_2];
	ld.param.u64 	%rd3, [_Z14MatrixMultiplyiiiPfiS_iS_i_param_3];
	ld.param.u32 	%r50, [_Z14MatrixMultiplyiiiPfiS_iS_i_param_4];
	ld.param.u64 	%rd4, [_Z14MatrixMultiplyiiiPfiS_iS_i_param_5];
	ld.param.u32 	%r51, [_Z14MatrixMultiplyiiiPfiS_iS_i_param_6];
	ld.param.u64 	%rd5, [_Z14MatrixMultiplyiiiPfiS_iS_i_param_7];
	ld.param.u32 	%r52, [_Z14MatrixMultiplyiiiPfiS_iS_i_param_8];
	mov.u32 	%r1, %tid.x;
	mov.u32 	%r2, %tid.y;
	mov.u32 	%r55, %ctaid.x;
	mov.u32 	%r56, %ctaid.y;
	shl.b32 	%r57, %r55, 5;
	shl.b32 	%r58, %r56, 5;
	add.s32 	%r3, %r57, %r1;
	add.s32 	%r59, %r58, %r2;
	shl.b32 	%r5, %r1, 5;
	add.s32 	%r60, %r57, 32;
	min.s32 	%r6, %r53, %r60;
	add.s32 	%r61, %r58, 32;
	min.s32 	%r62, %r54, %r61;
	setp.ge.s32 	%p2, %r3, %r6;
	setp.ge.s32 	%p3, %r59, %r62;
	and.pred  	%p4, %p2, %p3;
	@%p4 bra 	$L__BB1_22;
	mul.lo.s32 	%r8, %r50, %r3;
	mul.lo.s32 	%r9, %r51, %r1;
	setp.lt.s32 	%p5, %r49, 1;
	mov.f32 	%f73, 0f00000000;
	@%p5 bra 	$L__BB1_20;
	setp.ge.s32 	%p6, %r59, %r62;
	setp.ge.s32 	%p7, %r3, %r6;
	or.pred  	%p1, %p7, %p6;
	shl.b32 	%r10, %r51, 5;
	cvta.to.global.u64 	%rd1, %rd3;
	cvta.to.global.u64 	%rd2, %rd4;
	add.s32 	%r109, %r9, %r59;
	add.s32 	%r110, %r8, %r2;
	mov.f32 	%f73, 0f00000000;
	mov.b32 	%r107, 0;
	mov.u32 	%r108, %r107;
$L__BB1_3:
	mov.u32 	%r14, %r108;
	setp.ge.s32 	%p8, %r3, %r6;
	add.s32 	%r108, %r14, 32;
	min.s32 	%r18, %r49, %r108;
	and.b32  	%r19, %r18, 3;
	and.b32  	%r20, %r18, 7;
	shl.b32 	%r21, %r107, 5;
	sub.s32 	%r22, %r18, %r21;
	sub.s32 	%r23, %r18, %r14;
	setp.ge.s32 	%p9, %r2, %r23;
	or.pred  	%p10, %p8, %p9;
	@%p10 bra 	$L__BB1_5;
	mul.wide.s32 	%rd6, %r110, 4;
	add.s64 	%rd7, %rd1, %rd6;
	ld.global.f32 	%f17, [%rd7];
	add.s32 	%r65, %r5, %r2;
	shl.b32 	%r66, %r65, 2;
	mov.u32 	%r67, _ZZ14MatrixMultiplyiiiPfiS_iS_iE6ABlock;
	add.s32 	%r68, %r67, %r66;
	st.shared.f32 	[%r68], %f17;
$L__BB1_5:
	setp.ge.s32 	%p11, %r59, %r62;
	setp.ge.s32 	%p12, %r1, %r23;
	or.pred  	%p13, %p11, %p12;
	@%p13 bra 	$L__BB1_7;
	mul.wide.s32 	%rd8, %r109, 4;
	add.s64 	%rd9, %rd2, %rd8;
	ld.global.f32 	%f18, [%rd9];
	add.s32 	%r70, %r5, %r2;
	shl.b32 	%r71, %r70, 2;
	mov.u32 	%r72, _ZZ14MatrixMultiplyiiiPfiS_iS_iE6BBlock;
	add.s32 	%r73, %r72, %r71;
	st.shared.f32 	[%r73], %f18;
$L__BB1_7:
	bar.sync 	0;
	setp.lt.s32 	%p14, %r23, 1;
	or.pred  	%p15, %p1, %p14;
	@%p15 bra 	$L__BB1_19;
	add.s32 	%r75, %r22, -1;
	setp.lt.u32 	%p16, %r75, 7;
	mov.b32 	%r117, 0;
	mov.u32 	%r116, %r2;
	@%p16 bra 	$L__BB1_11;
	shl.b32 	%r76, %r2, 2;
	mov.u32 	%r77, _ZZ14MatrixMultiplyiiiPfiS_iS_iE6BBlock;
	add.s32 	%r78, %r76, %r77;
	add.s32 	%r112, %r78, 512;
	shl.b32 	%r79, %r1, 7;
	mov.u32 	%r80, _ZZ14MatrixMultiplyiiiPfiS_iS_iE6ABlock;
	add.s32 	%r81, %r79, %r80;
	add.s32 	%r111, %r81, 16;
	sub.s32 	%r117, %r22, %r20;
	add.s32 	%r82, %r21, %r20;
	sub.s32 	%r113, %r82, %r18;
	mov.u32 	%r116, %r2;
$L__BB1_10:
	.pragma "nounroll";
	ld.shared.f32 	%f20, [%r111+-16];
	ld.shared.f32 	%f21, [%r112+-512];
	fma.rn.f32 	%f22, %f20, %f21, %f73;
	ld.shared.f32 	%f23, [%r111+-12];
	ld.shared.f32 	%f24, [%r112+-384];
	fma.rn.f32 	%f25, %f23, %f24, %f22;
	ld.shared.f32 	%f26, [%r111+-8];
	ld.shared.f32 	%f27, [%r112+-256];
	fma.rn.f32 	%f28, %f26, %f27, %f25;
	ld.shared.f32 	%f29, [%r111+-4];
	ld.shared.f32 	%f30, [%r112+-128];
	fma.rn.f32 	%f31, %f29, %f30, %f28;
	ld.shared.f32 	%f32, [%r111];
	ld.shared.f32 	%f33, [%r112];
	fma.rn.f32 	%f34, %f32, %f33, %f31;
	ld.shared.f32 	%f35, [%r111+4];
	ld.shared.f32 	%f36, [%r112+128];
	fma.rn.f32 	%f37, %f35, %f36, %f34;
	ld.shared.f32 	%f38, [%r111+8];
	ld.shared.f32 	%f39, [%r112+256];
	fma.rn.f32 	%f40, %f38, %f39, %f37;
	ld.shared.f32 	%f41, [%r111+12];
	ld.shared.f32 	%f42, [%r112+384];
	fma.rn.f32 	%f73, %f41, %f42, %f40;
	add.s32 	%r116, %r116, 256;
	add.s32 	%r113, %r113, 8;
	add.s32 	%r112, %r112, 1024;
	add.s32 	%r111, %r111, 32;
	setp.ne.s32 	%p17, %r113, 0;
	@%p17 bra 	$L__BB1_10;
$L__BB1_11:
	setp.eq.s32 	%p18, %r20, 0;
	@%p18 bra 	$L__BB1_19;
	add.s32 	%r83, %r20, -1;
	setp.lt.u32 	%p19, %r83, 3;
	@%p19 bra 	$L__BB1_14;
	add.s32 	%r84, %r5, %r117;
	shl.b32 	%r85, %r84, 2;
	mov.u32 	%r86, _ZZ14MatrixMultiplyiiiPfiS_iS_iE6ABlock;
	add.s32 	%r87, %r86, %r85;
	ld.shared.f32 	%f44, [%r87];
	shl.b32 	%r88, %r116, 2;
	mov.u32 	%r89, _ZZ14MatrixMultiplyiiiPfiS_iS_iE6BBlock;
	add.s32 	%r90, %r89, %r88;
	ld.shared.f32 	%f45, [%r90];
	fma.rn.f32 	%f46, %f44, %f45, %f73;
	ld.shared.f32 	%f47, [%r87+4];
	ld.shared.f32 	%f48, [%r90+128];
	fma.rn.f32 	%f49, %f47, %f48, %f46;
	ld.shared.f32 	%f50, [%r87+8];
	ld.shared.f32 	%f51, [%r90+256];
	fma.rn.f32 	%f52, %f50, %f51, %f49;
	ld.shared.f32 	%f53, [%r87+12];
	ld.shared.f32 	%f54, [%r90+384];
	fma.rn.f32 	%f73, %f53, %f54, %f52;
	add.s32 	%r116, %r116, 128;
	add.s32 	%r117, %r117, 4;
$L__BB1_14:
	setp.eq.s32 	%p20, %r19, 0;
	@%p20 bra 	$L__BB1_19;
	setp.eq.s32 	%p21, %r19, 1;
	@%p21 bra 	$L__BB1_17;
	add.s32 	%r91, %r5, %r117;
	shl.b32 	%r92, %r91, 2;
	mov.u32 	%r93, _ZZ14MatrixMultiplyiiiPfiS_iS_iE6ABlock;
	add.s32 	%r94, %r93, %r92;
	ld.shared.f32 	%f56, [%r94];
	shl.b32 	%r95, %r116, 2;
	mov.u32 	%r96, _ZZ14MatrixMultiplyiiiPfiS_iS_iE6BBlock;
	add.s32 	%r97, %r96, %r95;
	ld.shared.f32 	%f57, [%r97];
	fma.rn.f32 	%f58, %f56, %f57, %f73;
	ld.shared.f32 	%f59, [%r94+4];
	ld.shared.f32 	%f60, [%r97+128];
	fma.rn.f32 	%f73, %f59, %f60, %f58;
	add.s32 	%r116, %r116, 64;
	add.s32 	%r117, %r117, 2;
$L__BB1_17:
	and.b32  	%r98, %r18, 1;
	setp.eq.b32 	%p22, %r98, 1;
	not.pred 	%p23, %p22;
	@%p23 bra 	$L__BB1_19;
	add.s32 	%r99, %r5, %r117;
	shl.b32 	%r100, %r99, 2;
	mov.u32 	%r101, _ZZ14MatrixMultiplyiiiPfiS_iS_iE6ABlock;
	add.s32 	%r102, %r101, %r100;
	ld.shared.f32 	%f61, [%r102];
	shl.b32 	%r103, %r116, 2;
	mov.u32 	%r104, _ZZ14MatrixMultiplyiiiPfiS_iS_iE6BBlock;
	add.s32 	%r105, %r104, %r103;
	ld.shared.f32 	%f62, [%r105];
	fma.rn.f32 	%f73, %f61, %f62, %f73;
$L__BB1_19:
	bar.sync 	0;
	add.s32 	%r109, %r109, %r10;
	add.s32 	%r110, %r110, 32;
	setp.lt.s32 	%p24, %r108, %r49;
	add.s32 	%r107, %r107, 1;
	@%p24 bra 	$L__BB1_3;
$L__BB1_20:
	setp.ge.s32 	%p25, %r59, %r62;
	setp.ge.s32 	%p26, %r3, %r6;
	or.pred  	%p27, %p26, %p25;
	@%p27 bra 	$L__BB1_22;
	mad.lo.s32 	%r106, %r52, %r3, %r59;
	cvta.to.global.u64 	%rd10, %rd5;
	mul.wide.s32 	%rd11, %r106, 4;
	add.s64 	%rd12, %rd10, %rd11;
	ld.global.f32 	%f63, [%rd12];
	add.f32 	%f64, %f73, %f63;
	st.global.f32 	[%rd12], %f64;
$L__BB1_22:
	ret;

}
	// .globl	_Z14sineActivationPfS_if
.visible .entry _Z14sineActivationPfS_if(
	.param .u64 .ptr .align 1 _Z14sineActivationPfS_if_param_0,
	.param .u64 .ptr .align 1 _Z14sineActivationPfS_if_param_1,
	.param .u32 _Z14sineActivationPfS_if_param_2,
	.param .f32 _Z14sineActivationPfS_if_param_3
)
{
	.local .align 4 .b8 	__local_depot2[28];
	.reg .b64 	%SP;
	.reg .b64 	%SPL;
	.reg .pred 	%p<10>;
	.reg .b32 	%r<45>;
	.reg .b32 	%f<30>;
	.reg .b64 	%rd<29>;
	.reg .b64 	%fd<3>;

	mov.u64 	%SPL, __local_depot2;
	ld.param.u64 	%rd9, [_Z14sineActivationPfS_if_param_0];
	ld.param.u64 	%rd10, [_Z14sineActivationPfS_if_param_1];
	ld.param.u32 	%r16, [_Z14sineActivationPfS_if_param_2];
	ld.param.f32 	%f7, [_Z14sineActivationPfS_if_param_3];
	add.u64 	%rd1, %SPL, 0;
	mov.u32 	%r17, %ctaid.x;
	mov.u32 	%r18, %ntid.x;
	mov.u32 	%r19, %tid.x;
	mad.lo.s32 	%r1, %r17, %r18, %r19;
	setp.ge.s32 	%p1, %r1, %r16;
	@%p1 bra 	$L__BB2_10;
	cvta.to.global.u64 	%rd12, %rd10;
	mul.wide.s32 	%rd13, %r1, 4;
	add.s64 	%rd14, %rd12, %rd13;
	ld.global.f32 	%f8, [%rd14];
	mul.f32 	%f1, %f7, %f8;
	mul.f32 	%f9, %f1, 0f3F22F983;
	cvt.rni.s32.f32 	%r44, %f9;
	cvt.rn.f32.s32 	%f10, %r44;
	fma.rn.f32 	%f11, %f10, 0fBFC90FDA, %f1;
	fma.rn.f32 	%f12, %f10, 0fB3A22168, %f11;
	fma.rn.f32 	%f29, %f10, 0fA7C234C5, %f12;
	abs.f32 	%f3, %f1;
	setp.ltu.f32 	%p2, %f3, 0f47CE4780;
	@%p2 bra 	$L__BB2_9;
	setp.neu.f32 	%p3, %f3, 0f7F800000;
	@%p3 bra 	$L__BB2_4;
	mov.f32 	%f15, 0f00000000;
	mul.rn.f32 	%f29, %f1, %f15;
	mov.b32 	%r44, 0;
	bra.uni 	$L__BB2_9;
$L__BB2_4:
	mov.b32 	%r3, %f1;
	shl.b32 	%r21, %r3, 8;
	or.b32  	%r4, %r21, -2147483648;
	mov.b64 	%rd28, 0;
	mov.b32 	%r41, 0;
	mov.u64 	%rd26, __cudart_i2opi_f;
	mov.u64 	%rd27, %rd1;
$L__BB2_5:
	.pragma "nounroll";
	ld.global.nc.u32 	%r22, [%rd26];
	mad.wide.u32 	%rd17, %r22, %r4, %rd28;
	shr.u64 	%rd28, %rd17, 32;
	st.local.u32 	[%rd27], %rd17;
	add.s32 	%r41, %r41, 1;
	add.s64 	%rd27, %rd27, 4;
	add.s64 	%rd26, %rd26, 4;
	setp.ne.s32 	%p4, %r41, 6;
	@%p4 bra 	$L__BB2_5;
	shr.u32 	%r23, %r3, 23;
	st.local.u32 	[%rd1+24], %rd28;
	and.b32  	%r7, %r23, 31;
	and.b32  	%r24, %r23, 224;
	add.s32 	%r25, %r24, -128;
	shr.u32 	%r26, %r25, 5;
	mul.wide.u32 	%rd18, %r26, 4;
	sub.s64 	%rd8, %rd1, %rd18;
	ld.local.u32 	%r42, [%rd8+24];
	ld.local.u32 	%r43, [%rd8+20];
	setp.eq.s32 	%p5, %r7, 0;
	@%p5 bra 	$L__BB2_8;
	shf.l.wrap.b32 	%r42, %r43, %r42, %r7;
	ld.local.u32 	%r27, [%rd8+16];
	shf.l.wrap.b32 	%r43, %r27, %r43, %r7;
$L__BB2_8:
	shr.u32 	%r28, %r42, 30;
	shf.l.wrap.b32 	%r29, %r43, %r42, 2;
	shl.b32 	%r30, %r43, 2;
	shr.u32 	%r31, %r29, 31;
	add.s32 	%r32, %r31, %r28;
	neg.s32 	%r33, %r32;
	setp.lt.s32 	%p6, %r3, 0;
	selp.b32 	%r44, %r33, %r32, %p6;
	xor.b32  	%r34, %r29, %r3;
	shr.s32 	%r35, %r29, 31;
	xor.b32  	%r36, %r35, %r29;
	xor.b32  	%r37, %r35, %r30;
	cvt.u64.u32 	%rd19, %r36;
	shl.b64 	%rd20, %rd19, 32;
	cvt.u64.u32 	%rd21, %r37;
	or.b64  	%rd22, %rd20, %rd21;
	cvt.rn.f64.s64 	%fd1, %rd22;
	mul.f64 	%fd2, %fd1, 0d3BF921FB54442D19;
	cvt.rn.f32.f64 	%f13, %fd2;
	neg.f32 	%f14, %f13;
	setp.lt.s32 	%p7, %r34, 0;
	selp.f32 	%f29, %f14, %f13, %p7;
$L__BB2_9:
	mul.rn.f32 	%f16, %f29, %f29;
	and.b32  	%r39, %r44, 1;
	setp.eq.b32 	%p8, %r39, 1;
	selp.f32 	%f17, 0f3F800000, %f29, %p8;
	fma.rn.f32 	%f18, %f16, %f17, 0f00000000;
	fma.rn.f32 	%f19, %f16, 0f37CBAC00, 0fBAB607ED;
	selp.f32 	%f20, %f19, 0fB94D4153, %p8;
	selp.f32 	%f21, 0f3D2AAABB, 0f3C0885E4, %p8;
	fma.rn.f32 	%f22, %f20, %f16, %f21;
	selp.f32 	%f23, 0fBEFFFFFF, 0fBE2AAAA8, %p8;
	fma.rn.f32 	%f24, %f22, %f16, %f23;
	fma.rn.f32 	%f25, %f24, %f18, %f17;
	and.b32  	%r40, %r44, 2;
	setp.eq.s32 	%p9, %r40, 0;
	mov.f32 	%f26, 0f00000000;
	sub.f32 	%f27, %f26, %f25;
	selp.f32 	%f28, %f25, %f27, %p9;
	cvta.to.global.u64 	%rd23, %rd9;
	add.s64 	%rd25, %rd23, %rd13;
	st.global.f32 	[%rd25], %f28;
$L__BB2_10:
	ret;

}
	// .globl	_Z24fillCoordinateMatrixCUDAPfffffii
.visible .entry _Z24fillCoordinateMatrixCUDAPfffffii(
	.param .u64 .ptr .align 1 _Z24fillCoordinateMatrixCUDAPfffffii_param_0,
	.param .f32 _Z24fillCoordinateMatrixCUDAPfffffii_param_1,
	.param .f32 _Z24fillCoordinateMatrixCUDAPfffffii_param_2,
	.param .f32 _Z24fillCoordinateMatrixCUDAPfffffii_param_3,
	.param .f32 _Z24fillCoordinateMatrixCUDAPfffffii_param_4,
	.param .u32 _Z24fillCoordinateMatrixCUDAPfffffii_param_5,
	.param .u32 _Z24fillCoordinateMatrixCUDAPfffffii_param_6
)
{
	.reg .pred 	%p<4>;
	.reg .b32 	%r<15>;
	.reg .b32 	%f<9>;
	.reg .b64 	%rd<5>;

	ld.param.u64 	%rd1, [_Z24fillCoordinateMatrixCUDAPfffffii_param_0];
	ld.param.f32 	%f1, [_Z24fillCoordinateMatrixCUDAPfffffii_param_1];
	ld.param.f32 	%f2, [_Z24fillCoordinateMatrixCUDAPfffffii_param_2];
	ld.param.f32 	%f3, [_Z24fillCoordinateMatrixCUDAPfffffii_param_3];
	ld.param.f32 	%f4, [_Z24fillCoordinateMatrixCUDAPfffffii_param_4];
	ld.param.u32 	%r4, [_Z24fillCoordinateMatrixCUDAPfffffii_param_5];
	ld.param.u32 	%r5, [_Z24fillCoordinateMatrixCUDAPfffffii_param_6];
	mov.u32 	%r6, %ctaid.x;
	mov.u32 	%r7, %ntid.x;
	mov.u32 	%r8, %tid.x;
	mad.lo.s32 	%r1, %r6, %r7, %r8;
	mov.u32 	%r9, %ctaid.y;
	mov.u32 	%r10, %ntid.y;
	mov.u32 	%r11, %tid.y;
	mad.lo.s32 	%r12, %r9, %r10, %r11;
	setp.ge.s32 	%p1, %r1, %r4;
	setp.ge.s32 	%p2, %r12, %r5;
	or.pred  	%p3, %p1, %p2;
	@%p3 bra 	$L__BB3_2;
	cvta.to.global.u64 	%rd2, %rd1;
	mad.lo.s32 	%r13, %r5, %r1, %r12;
	shl.b32 	%r14, %r13, 1;
	cvt.rn.f32.s32 	%f5, %r1;
	fma.rn.f32 	%f6, %f3, %f5, %f1;
	mul.wide.s32 	%rd3, %r14, 4;
	add.s64 	%rd4, %rd2, %rd3;
	st.global.f32 	[%rd4], %f6;
	cvt.rn.f32.u32 	%f7, %r12;
	fma.rn.f32 	%f8, %f4, %f7, %f2;
	st.global.f32 	[%rd4+4], %f8;
$L__BB3_2:
	ret;

}


// ===== COMPILED SASS (sm_100) =====

	.target	sm_100

	.elftype	@"ET_EXEC"


//--------------------- .note.nv.tkinfo           --------------------------
	.section	.note.nv.tkinfo,"",@"SHT_NOTE"
	.sectionflags	@"SHF_NOTE_NV_TKINFO"
	.tkinfo
        /*0018*/ 	.word	0x00000002
        /*0030*/ 	.string	""
        /*0030*/ 	.string	"ptxas"
        /*0030*/ 	.string	"Cuda compilation tools, release 13.0, V13.0.88"
        /*0030*/ 	.string	"Build cuda_13.0.r13.0/compiler.36424714_0"
        /*0030*/ 	.string	"-arch sm_100 -m 64 "



//--------------------- .note.nv.cuinfo           --------------------------
	.section	.note.nv.cuinfo,"",@"SHT_NOTE"
	.sectionflags	@"SHF_NOTE_NV_CUINFO"
        /*0018*/ 	.short	0x0002
        /*001a*/ 	.short	0x0064
        /*001c*/ 	.short	0x0082
	.zero		2


//--------------------- .nv.info                  --------------------------
	.section	.nv.info,"",@"SHT_CUDA_INFO"
	.align	4


	//----- nvinfo : EIATTR_REGCOUNT
	.align		4
        /*0000*/ 	.byte	0x04, 0x2f
        /*0002*/ 	.short	(.L_2 - .L_1)
	.align		4
.L_1:
        /*0004*/ 	.word	index@(_Z8copyBiasPfS_ii)
        /*0008*/ 	.word	0x0000000c


	//----- nvinfo : EIATTR_FRAME_SIZE
	.align		4
.L_2:
        /*000c*/ 	.byte	0x04, 0x11
        /*000e*/ 	.short	(.L_4 - .L_3)
	.align		4
.L_3:
        /*0010*/ 	.word	index@(_Z8copyBiasPfS_ii)
        /*0014*/ 	.word	0x00000000


	//----- nvinfo : EIATTR_REGCOUNT
	.align		4
.L_4:
        /*0018*/ 	.byte	0x04, 0x2f
        /*001a*/ 	.short	(.L_6 - .L_5)
	.align		4
.L_5:
        /*001c*/ 	.word	index@(_Z14MatrixMultiplyiiiPfiS_iS_i)
        /*0020*/ 	.word	0x00000020


	//----- nvinfo : EIATTR_FRAME_SIZE
	.align		4
.L_6:
        /*0024*/ 	.byte	0x04, 0x11
        /*0026*/ 	.short	(.L_8 - .L_7)
	.align		4
.L_7:
        /*0028*/ 	.word	index@(_Z14MatrixMultiplyiiiPfiS_iS_i)
        /*002c*/ 	.word	0x00000000


	//----- nvinfo : EIATTR_REGCOUNT
	.align		4
.L_8:
        /*0030*/ 	.byte	0x04, 0x2f
        /*0032*/ 	.short	(.L_10 - .L_9)
	.align		4
.L_9:
        /*0034*/ 	.word	index@(_Z14sineActivationPfS_if)
        /*0038*/ 	.word	0x00000012


	//----- nvinfo : EIATTR_FRAME_SIZE
	.align		4
.L_10:
        /*003c*/ 	.byte	0x04, 0x11
        /*003e*/ 	.short	(.L_12 - .L_11)
	.align		4
.L_11:
        /*0040*/ 	.word	index@(_Z14sineActivationPfS_if)
        /*0044*/ 	.word	0x00000000


	//----- nvinfo : EIATTR_REGCOUNT
	.align		4
.L_12:
        /*0048*/ 	.byte	0x04, 0x2f
        /*004a*/ 	.short	(.L_14 - .L_13)
	.align		4
.L_13:
        /*004c*/ 	.word	index@(_Z24fillCoordinateMatrixCUDAPfffffii)
        /*0050*/ 	.word	0x0000000e


	//----- nvinfo : EIATTR_FRAME_SIZE
	.align		4
.L_14:
        /*0054*/ 	.byte	0x04, 0x11
        /*0056*/ 	.short	(.L_16 - .L_15)
	.align		4
.L_15:
        /*0058*/ 	.word	index@(_Z24fillCoordinateMatrixCUDAPfffffii)
        /*005c*/ 	.word	0x00000000


	//----- nvinfo : EIATTR_MIN_STACK_SIZE
	.align		4
.L_16:
        /*0060*/ 	.byte	0x04, 0x12
        /*0062*/ 	.short	(.L_18 - .L_17)
	.align		4
.L_17:
        /*0064*/ 	.word	index@(_Z24fillCoordinateMatrixCUDAPfffffii)
        /*0068*/ 	.word	0x00000000


	//----- nvinfo : EIATTR_MIN_STACK_SIZE
	.align		4
.L_18:
        /*006c*/ 	.byte	0x04, 0x12
        /*006e*/ 	.short	(.L_20 - .L_19)
	.align		4
.L_19:
        /*0070*/ 	.word	index@(_Z14sineActivationPfS_if)
        /*0074*/ 	.word	0x00000000


	//----- nvinfo : EIATTR_MIN_STACK_SIZE
	.align		4
.L_20:
        /*0078*/ 	.byte	0x04, 0x12
        /*007a*/ 	.short	(.L_22 - .L_21)
	.align		4
.L_21:
        /*007c*/ 	.word	index@(_Z14MatrixMultiplyiiiPfiS_iS_i)
        /*0080*/ 	.word	0x00000000


	//----- nvinfo : EIATTR_MIN_STACK_SIZE
	.align		4
.L_22:
        /*0084*/ 	.byte	0x04, 0x12
        /*0086*/ 	.short	(.L_24 - .L_23)
	.align		4
.L_23:
        /*0088*/ 	.word	index@(_Z8copyBiasPfS_ii)
        /*008c*/ 	.word	0x00000000
.L_24:


//--------------------- .nv.compat                --------------------------
	.section	.nv.compat,"",@"SHT_CUDA_COMPAT_INFO"
	.align	4
        /*0000*/ 	.byte	0x02, 0x09, 0x00, 0x00, 0x02, 0x02, 0x01, 0x00, 0x02, 0x05, 0x05, 0x00, 0x03, 0x07, 0x01, 0x01
        /*0010*/ 	.byte	0x02, 0x03, 0x00, 0x00, 0x02, 0x06, 0x01, 0x00, 0x04, 0x0b, 0x08, 0x00, 0x01, 0x00, 0x00, 0x00
        /*0020*/ 	.byte	0x00, 0x00, 0x00, 0x00


//--------------------- .nv.info._Z24fillCoordinateMatrixCUDAPfffffii --------------------------
	.section	.nv.info._Z24fillCoordinateMatrixCUDAPfffffii,"",@"SHT_CUDA_INFO"
	.sectionflags	@""
	.align	4


	//----- nvinfo : EIATTR_CUDA_API_VERSION
	.align		4
        /*0000*/ 	.byte	0x04, 0x37
        /*0002*/ 	.short	(.L_26 - .L_25)
.L_25:
        /*0004*/ 	.word	0x00000082


	//----- nvinfo : EIATTR_KPARAM_INFO
	.align		4
.L_26:
        /*0008*/ 	.byte	0x04, 0x17
        /*000a*/ 	.short	(.L_28 - .L_27)
.L_27:
        /*000c*/ 	.word	0x00000000
        /*0010*/ 	.short	0x0006
        /*0012*/ 	.short	0x001c
        /*0014*/ 	.byte	0x00, 0xf0, 0x11, 0x00


	//----- nvinfo : EIATTR_KPARAM_INFO
	.align		4
.L_28:
        /*0018*/ 	.byte	0x04, 0x17
        /*001a*/ 	.short	(.L_30 - .L_29)
.L_29:
        /*001c*/ 	.word	0x00000000
        /*0020*/ 	.short	0x0005
        /*0022*/ 	.short	0x0018
        /*0024*/ 	.byte	0x00, 0xf0, 0x11, 0x00


	//----- nvinfo : EIATTR_KPARAM_INFO
	.align		4
.L_30:
        /*0028*/ 	.byte	0x04, 0x17
        /*002a*/ 	.short	(.L_32 - .L_31)
.L_31:
        /*002c*/ 	.word	0x00000000
        /*0030*/ 	.short	0x0004
        /*0032*/ 	.short	0x0014
        /*0034*/ 	.byte	0x00, 0xf0, 0x11, 0x00


	//----- nvinfo : EIATTR_KPARAM_INFO
	.align		4
.L_32:
        /*0038*/ 	.byte	0x04, 0x17
        /*003a*/ 	.short	(.L_34 - .L_33)
.L_33:
        /*003c*/ 	.word	0x00000000
        /*0040*/ 	.short	0x0003
        /*0042*/ 	.short	0x0010
        /*0044*/ 	.byte	0x00, 0xf0, 0x11, 0x00


	//----- nvinfo : EIATTR_KPARAM_INFO
	.align		4
.L_34:
        /*0048*/ 	.byte	0x04, 0x17
        /*004a*/ 	.short	(.L_36 - .L_35)
.L_35:
        /*004c*/ 	.word	0x00000000
        /*0050*/ 	.short	0x0002
        /*0052*/ 	.short	0x000c
        /*0054*/ 	.byte	0x00, 0xf0, 0x11, 0x00


	//----- nvinfo : EIATTR_KPARAM_INFO
	.align		4
.L_36:
        /*0058*/ 	.byte	0x04, 0x17
        /*005a*/ 	.short	(.L_38 - .L_37)
.L_37:
        /*005c*/ 	.word	0x00000000
        /*0060*/ 	.short	0x0001
        /*0062*/ 	.short	0x0008
        /*0064*/ 	.byte	0x00, 0xf0, 0x11, 0x00


	//----- nvinfo : EIATTR_KPARAM_INFO
	.align		4
.L_38:
        /*0068*/ 	.byte	0x04, 0x17
        /*006a*/ 	.short	(.L_40 - .L_39)
.L_39:
        /*006c*/ 	.word	0x00000000
        /*0070*/ 	.short	0x0000
        /*0072*/ 	.short	0x0000
        /*0074*/ 	.byte	0x00, 0xf5, 0x21, 0x00


	//----- nvinfo : EIATTR_SPARSE_MMA_MASK
	.align		4
.L_40:
        /*0078*/ 	.byte	0x03, 0x50
        /*007a*/ 	.short	0x0000


	//----- nvinfo : EIATTR_MAXREG_COUNT
	.align		4
        /*007c*/ 	.byte	0x03, 0x1b
        /*007e*/ 	.short	0x00ff


	//----- nvinfo : EIATTR_MERCURY_ISA_VERSION
	.align		4
        /*0080*/ 	.byte	0x03, 0x5f
        /*0082*/ 	.short	0x0101


	//----- nvinfo : EIATTR_VRC_CTA_INIT_COUNT
	.align		4
        /*0084*/ 	.byte	0x02, 0x4a
	.zero		1
	.zero		1


	//----- nvinfo : EIATTR_EXIT_INSTR_OFFSETS
	.align		4
        /*0088*/ 	.byte	0x04, 0x1c
        /*008a*/ 	.short	(.L_42 - .L_41)


	//   ....[0]....
.L_41:
        /*008c*/ 	.word	0x000000c0


	//   ....[1]....
        /*0090*/ 	.word	0x000001a0


	//----- nvinfo : EIATTR_CBANK_PARAM_SIZE
	.align		4
.L_42:
        /*0094*/ 	.byte	0x03, 0x19
        /*0096*/ 	.short	0x0020


	//----- nvinfo : EIATTR_PARAM_CBANK
	.align		4
        /*0098*/ 	.byte	0x04, 0x0a
        /*009a*/ 	.short	(.L_44 - .L_43)
	.align		4
.L_43:
        /*009c*/ 	.word	index@(.nv.constant0._Z24fillCoordinateMatrixCUDAPfffffii)
        /*00a0*/ 	.short	0x0380
        /*00a2*/ 	.short	0x0020


	//----- nvinfo : EIATTR_SW_WAR
	.align		4
.L_44:
        /*00a4*/ 	.byte	0x04, 0x36
        /*00a6*/ 	.short	(.L_46 - .L_45)
.L_45:
        /*00a8*/ 	.word	0x00000008
.L_46:


//--------------------- .nv.info._Z14sineActivationPfS_if --------------------------
	.section	.nv.info._Z14sineActivationPfS_if,"",@"SHT_CUDA_INFO"
	.sectionflags	@""
	.align	4


	//----- nvinfo : EIATTR_CUDA_API_VERSION
	.align		4
        /*0000*/ 	.byte	0x04, 0x37
        /*0002*/ 	.short	(.L_48 - .L_47)
.L_47:
        /*0004*/ 	.word	0x00000082


	//----- nvinfo : EIATTR_KPARAM_INFO
	.align		4
.L_48:
        /*0008*/ 	.byte	0x04, 0x17
        /*000a*/ 	.short	(.L_50 - .L_49)
.L_49:
        /*000c*/ 	.word	0x00000000
        /*0010*/ 	.short	0x0003
        /*0012*/ 	.short	0x0014
        /*0014*/ 	.byte	0x00, 0xf0, 0x11, 0x00


	//----- nvinfo : EIATTR_KPARAM_INFO
	.align		4
.L_50:
        /*0018*/ 	.byte	0x04, 0x17
        /*001a*/ 	.short	(.L_52 - .L_51)
.L_51:
        /*001c*/ 	.word	0x00000000
        /*0020*/ 	.short	0x0002
        /*0022*/ 	.short	0x0010
        /*0024*/ 	.byte	0x00, 0xf0, 0x11, 0x00


	//----- nvinfo : EIATTR_KPARAM_INFO
	.align		4
.L_52:
        /*0028*/ 	.byte	0x04, 0x17
        /*002a*/ 	.short	(.L_54 - .L_53)
.L_53:
        /*002c*/ 	.word	0x00000000
        /*0030*/ 	.short	0x0001
        /*0032*/ 	.short	0x0008
        /*0034*/ 	.byte	0x00, 0xf5, 0x21, 0x00


	//----- nvinfo : EIATTR_KPARAM_INFO
	.align		4
.L_54:
        /*0038*/ 	.byte	0x04, 0x17
        /*003a*/ 	.short	(.L_56 - .L_55)
.L_55:
        /*003c*/ 	.word	0x00000000
        /*0040*/ 	.short	0x0000
        /*0042*/ 	.short	0x0000
        /*0044*/ 	.byte	0x00, 0xf5, 0x21, 0x00


	//----- nvinfo : EIATTR_SPARSE_MMA_MASK
	.align		4
.L_56:
        /*0048*/ 	.byte	0x03, 0x50
        /*004a*/ 	.short	0x0000


	//----- nvinfo : EIATTR_MAXREG_COUNT
	.align		4
        /*004c*/ 	.byte	0x03, 0x1b
        /*004e*/ 	.short	0x00ff


	//----- nvinfo : EIATTR_MERCURY_ISA_VERSION
	.align		4
        /*0050*/ 	.byte	0x03, 0x5f
        /*0052*/ 	.short	0x0101


	//----- nvinfo : EIATTR_VRC_CTA_INIT_COUNT
	.align		4
        /*0054*/ 	.byte	0x02, 0x4a
	.zero		1
	.zero		1


	//----- nvinfo : EIATTR_EXIT_INSTR_OFFSETS
	.align		4
        /*0058*/ 	.byte	0x04, 0x1c
        /*005a*/ 	.short	(.L_58 - .L_57)


	//   ....[0]....
.L_57:
        /*005c*/ 	.word	0x00000070


	//   ....[1]....
        /*0060*/ 	.word	0x000008c0


	//----- nvinfo : EIATTR_CRS_STACK_SIZE
	.align		4
.L_58:
        /*0064*/ 	.byte	0x04, 0x1e
        /*0066*/ 	.short	(.L_60 - .L_59)
.L_59:
        /*0068*/ 	.word	0x00000000


	//----- nvinfo : EIATTR_CBANK_PARAM_SIZE
	.align		4
.L_60:
        /*006c*/ 	.byte	0x03, 0x19
        /*006e*/ 	.short	0x0018


	//----- nvinfo : EIATTR_PARAM_CBANK
	.align		4
        /*0070*/ 	.byte	0x04, 0x0a
        /*0072*/ 	.short	(.L_62 - .L_61)
	.align		4
.L_61:
        /*0074*/ 	.word	index@(.nv.constant0._Z14sineActivationPfS_if)
        /*0078*/ 	.short	0x0380
        /*007a*/ 	.short	0x0018


	//----- nvinfo : EIATTR_SW_WAR
	.align		4
.L_62:
        /*007c*/ 	.byte	0x04, 0x36
        /*007e*/ 	.short	(.L_64 - .L_63)
.L_63:
        /*0080*/ 	.word	0x00000008
.L_64:


//--------------------- .nv.info._Z14MatrixMultiplyiiiPfiS_iS_i --------------------------
	.section	.nv.info._Z14MatrixMultiplyiiiPfiS_iS_i,"",@"SHT_CUDA_INFO"
	.sectionflags	@""
	.align	4


	//----- nvinfo : EIATTR_CUDA_API_VERSION
	.align		4
        /*0000*/ 	.byte	0x04, 0x37
        /*0002*/ 	.short	(.L_66 - .L_65)
.L_65:
        /*0004*/ 	.word	0x00000082


	//----- nvinfo : EIATTR_KPARAM_INFO
	.align		4
.L_66:
        /*0008*/ 	.byte	0x04, 0x17
        /*000a*/ 	.short	(.L_68 - .L_67)
.L_67:
        /*000c*/ 	.word	0x00000000
        /*0010*/ 	.short	0x0008
        /*0012*/ 	.short	0x0038
        /*0014*/ 	.byte	0x00, 0xf0, 0x11, 0x00


	//----- nvinfo : EIATTR_KPARAM_INFO
	.align		4
.L_68:
        /*0018*/ 	.byte	0x04, 0x17
        /*001a*/ 	.short	(.L_70 - .L_69)
.L_69:
        /*001c*/ 	.word	0x00000000
        /*0020*/ 	.short	0x0007
        /*0022*/ 	.short	0x0030
        /*0024*/ 	.byte	0x00, 0xf5, 0x21, 0x00


	//----- nvinfo : EIATTR_KPARAM_INFO
	.align		4
.L_70:
        /*0028*/ 	.byte	0x04, 0x17
        /*002a*/ 	.short	(.L_72 - .L_71)
.L_71:
        /*002c*/ 	.word	0x00000000
        /*0030*/ 	.short	0x0006
        /*0032*/ 	.short	0x0028
        /*0034*/ 	.byte	0x00, 0xf0, 0x11, 0x00


	//----- nvinfo : EIATTR_KPARAM_INFO
	.align		4
.L_72:
        /*0038*/ 	.byte	0x04, 0x17
        /*003a*/ 	.short	(.L_74 - .L_73)
.L_73:
        /*003c*/ 	.word	0x00000000
        /*0040*/ 	.short	0x0005
        /*0042*/ 	.short	0x0020
        /*0044*/ 	.byte	0x00, 0xf5, 0x21, 0x00


	//----- nvinfo : EIATTR_KPARAM_INFO
	.align		4
.L_74:
        /*0048*/ 	.byte	0x04, 0x17
        /*004a*/ 	.short	(.L_76 - .L_75)
.L_75:
        /*004c*/ 	.word	0x00000000
        /*0050*/ 	.short	0x0004
        /*0052*/ 	.short	0x0018
        /*0054*/ 	.byte	0x00, 0xf0, 0x11, 0x00


	//----- nvinfo : EIATTR_KPARAM_INFO
	.align		4
.L_76:
        /*0058*/ 	.byte	0x04, 0x17
        /*005a*/ 	.short	(.L_78 - .L_77)
.L_77:
        /*005c*/ 	.word	0x00000000
        /*0060*/ 	.short	0x0003
        /*0062*/ 	.short	0x0010
        /*0064*/ 	.byte	0x00, 0xf5, 0x21, 0x00


	//----- nvinfo : EIATTR_KPARAM_INFO
	.align		4
.L_78:
        /*0068*/ 	.byte	0x04, 0x17
        /*006a*/ 	.short	(.L_80 - .L_79)
.L_79:
        /*006c*/ 	.word	0x00000000
        /*0070*/ 	.short	0x0002
        /*0072*/ 	.short	0x0008
        /*0074*/ 	.byte	0x00, 0xf0, 0x11, 0x00


	//----- nvinfo : EIATTR_KPARAM_INFO
	.align		4
.L_80:
        /*0078*/ 	.byte	0x04, 0x17
        /*007a*/ 	.short	(.L_82 - .L_81)
.L_81:
        /*007c*/ 	.word	0x00000000
        /*0080*/ 	.short	0x0001
        /*0082*/ 	.short	0x0004
        /*0084*/ 	.byte	0x00, 0xf0, 0x11, 0x00


	//----- nvinfo : EIATTR_KPARAM_INFO
	.align		4
.L_82:
        /*0088*/ 	.byte	0x04, 0x17
        /*008a*/ 	.short	(.L_84 - .L_83)
.L_83:
        /*008c*/ 	.word	0x00000000
        /*0090*/ 	.short	0x0000
        /*0092*/ 	.short	0x0000
        /*0094*/ 	.byte	0x00, 0xf0, 0x11, 0x00


	//----- nvinfo : EIATTR_SPARSE_MMA_MASK
	.align		4
.L_84:
        /*0098*/ 	.byte	0x03, 0x50
        /*009a*/ 	.short	0x0000


	//----- nvinfo : EIATTR_MAXREG_COUNT
	.align		4
        /*009c*/ 	.byte	0x03, 0x1b
        /*009e*/ 	.short	0x00ff


	//----- nvinfo : EIATTR_NUM_BARRIERS
	.align		4
        /*00a0*/ 	.byte	0x02, 0x4c
        /*00a2*/ 	.byte	0x01
	.zero		1


	//----- nvinfo : EIATTR_MERCURY_ISA_VERSION
	.align		4
        /*00a4*/ 	.byte	0x03, 0x5f
        /*00a6*/ 	.short	0x0101


	//----- nvinfo : EIATTR_VRC_CTA_INIT_COUNT
	.align		4
        /*00a8*/ 	.byte	0x02, 0x4a
	.zero		1
	.zero		1


	//----- nvinfo : EIATTR_EXIT_INSTR_OFFSETS
	.align		4
        /*00ac*/ 	.byte	0x04, 0x1c
        /*00ae*/ 	.short	(.L_86 - .L_85)


	//   ....[0]....
.L_85:
        /*00b0*/ 	.word	0x000000e0


	//   ....[1]....
        /*00b4*/ 	.word	0x00000b00


	//   ....[2]....
        /*00b8*/ 	.word	0x00000b80


	//----- nvinfo : EIATTR_CRS_STACK_SIZE
	.align		4
.L_86:
        /*00bc*/ 	.byte	0x04, 0x1e
        /*00be*/ 	.short	(.L_88 - .L_87)
.L_87:
        /*00c0*/ 	.word	0x00000000


	//----- nvinfo : EIATTR_CBANK_PARAM_SIZE
	.align		4
.L_88:
        /*00c4*/ 	.byte	0x03, 0x19
        /*00c6*/ 	.short	0x003c


	//----- nvinfo : EIATTR_PARAM_CBANK
	.align		4
        /*00c8*/ 	.byte	0x04, 0x0a
        /*00ca*/ 	.short	(.L_90 - .L_89)
	.align		4
.L_89:
        /*00cc*/ 	.word	index@(.nv.constant0._Z14MatrixMultiplyiiiPfiS_iS_i)
        /*00d0*/ 	.short	0x0380
        /*00d2*/ 	.short	0x003c


	//----- nvinfo : EIATTR_SW_WAR
	.align		4
.L_90:
        /*00d4*/ 	.byte	0x04, 0x36
        /*00d6*/ 	.short	(.L_92 - .L_91)
.L_91:
        /*00d8*/ 	.word	0x00000008
.L_92:


//--------------------- .nv.info._Z8copyBiasPfS_ii --------------------------
	.section	.nv.info._Z8copyBiasPfS_ii,"",@"SHT_CUDA_INFO"
	.sectionflags	@""
	.align	4


	//----- nvinfo : EIATTR_CUDA_API_VERSION
	.align		4
        /*0000*/ 	.byte	0x04, 0x37
        /*0002*/ 	.short	(.L_94 - .L_93)
.L_93:
        /*0004*/ 	.word	0x00000082


	//----- nvinfo : EIATTR_KPARAM_INFO
	.align		4
.L_94:
        /*0008*/ 	.byte	0x04, 0x17
        /*000a*/ 	.short	(.L_96 - .L_95)
.L_95:
        /*000c*/ 	.word	0x00000000
        /*0010*/ 	.short	0x0003
        /*0012*/ 	.short	0x0014
        /*0014*/ 	.byte	0x00, 0xf0, 0x11, 0x00


	//----- nvinfo : EIATTR_KPARAM_INFO
	.align		4
.L_96:
        /*0018*/ 	.byte	0x04, 0x17
        /*001a*/ 	.short	(.L_98 - .L_97)
.L_97:
        /*001c*/ 	.word	0x00000000
        /*0020*/ 	.short	0x0002
        /*0022*/ 	.short	0x0010
        /*0024*/ 	.byte	0x00, 0xf0, 0x11, 0x00


	//----- nvinfo : EIATTR_KPARAM_INFO
	.align		4
.L_98:
        /*0028*/ 	.byte	0x04, 0x17
        /*002a*/ 	.short	(.L_100 - .L_99)
.L_99:
        /*002c*/ 	.word	0x00000000
        /*0030*/ 	.short	0x0001
        /*0032*/ 	.short	0x0008
        /*0034*/ 	.byte	0x00, 0xf5, 0x21, 0x00


	//----- nvinfo : EIATTR_KPARAM_INFO
	.align		4
.L_100:
        /*0038*/ 	.byte	0x04, 0x17
        /*003a*/ 	.short	(.L_102 - .L_101)
.L_101:
        /*003c*/ 	.word	0x00000000
        /*0040*/ 	.short	0x0000
        /*0042*/ 	.short	0x0000
        /*0044*/ 	.byte	0x00, 0xf5, 0x21, 0x00


	//----- nvinfo : EIATTR_SPARSE_MMA_MASK
	.align		4
.L_102:
        /*0048*/ 	.byte	0x03, 0x50
        /*004a*/ 	.short	0x0000


	//----- nvinfo : EIATTR_MAXREG_COUNT
	.align		4
        /*004c*/ 	.byte	0x03, 0x1b
        /*004e*/ 	.short	0x00ff


	//----- nvinfo : EIATTR_MERCURY_ISA_VERSION
	.align		4
        /*0050*/ 	.byte	0x03, 0x5f
        /*0052*/ 	.short	0x0101


	//----- nvinfo : EIATTR_VRC_CTA_INIT_COUNT
	.align		4
        /*0054*/ 	.byte	0x02, 0x4a
	.zero		1
	.zero		1


	//----- nvinfo : EIATTR_EXIT_INSTR_OFFSETS
	.align		4
        /*0058*/ 	.byte	0x04, 0x1c
        /*005a*/ 	.short	(.L_104 - .L_103)


	//   ....[0]....
.L_103:
        /*005c*/ 	.word	0x00000070


	//   ....[1]....
        /*0060*/ 	.word	0x00000250


	//----- nvinfo : EIATTR_CBANK_PARAM_SIZE
	.align		4
.L_104:
        /*0064*/ 	.byte	0x03, 0x19
        /*0066*/ 	.short	0x0018


	//----- nvinfo : EIATTR_PARAM_CBANK
	.align		4
        /*0068*/ 	.byte	0x04, 0x0a
        /*006a*/ 	.short	(.L_106 - .L_105)
	.align		4
.L_105:
        /*006c*/ 	.word	index@(.nv.constant0._Z8copyBiasPfS_ii)
        /*0070*/ 	.short	0x0380
        /*0072*/ 	.short	0x0018


	//----- nvinfo : EIATTR_SW_WAR
	.align		4
.L_106:
        /*0074*/ 	.byte	0x04, 0x36
        /*0076*/ 	.short	(.L_108 - .L_107)
.L_107:
        /*0078*/ 	.word	0x00000008
.L_108:


//--------------------- .nv.callgraph             --------------------------
	.section	.nv.callgraph,"",@"SHT_CUDA_CALLGRAPH"
	.align	4
	.sectionentsize	8
	.align		4
        /*0000*/ 	.word	0x00000000
	.align		4
        /*0004*/ 	.word	0xffffffff
	.align		4
        /*0008*/ 	.word	0x00000000
	.align		4
        /*000c*/ 	.word	0xfffffffe
	.align		4
        /*0010*/ 	.word	0x00000000
	.align		4
        /*0014*/ 	.word	0xfffffffd
	.align		4
        /*0018*/ 	.word	0x00000000
	.align		4
        /*001c*/ 	.word	0xfffffffc


//--------------------- .nv.constant4             --------------------------
	.section	.nv.constant4,"a",@progbits
	.align	8
	.align		8
.nv.constant4:
        /*0000*/ 	.dword	__cudart_i2opi_f


//--------------------- .text._Z24fillCoordinateMatrixCUDAPfffffii --------------------------
	.section	.text._Z24fillCoordinateMatrixCUDAPfffffii,"ax",@progbits
	.align	128
        .global         _Z24fillCoordinateMatrixCUDAPfffffii
        .type           _Z24fillCoordinateMatrixCUDAPfffffii,@function
        .size           _Z24fillCoordinateMatrixCUDAPfffffii,(.L_x_17 - _Z24fillCoordinateMatrixCUDAPfffffii)
        .other          _Z24fillCoordinateMatrixCUDAPfffffii,@"STO_CUDA_ENTRY STV_DEFAULT"
_Z24fillCoordinateMatrixCUDAPfffffii:
.text._Z24fillCoordinateMatrixCUDAPfffffii:
[----:B------:R-:W-:Y:S01]  /*0000*/  LDC R1, c[0x0][0x37c] ;  /* 0x0000df00ff017b82 */ /* 0x000fe20000000800 */
[----:B------:R-:W0:Y:S07]  /*0010*/  S2R R2, SR_TID.Y ;  /* 0x0000000000027919 */ /* 0x000e2e0000002200 */
[----:B------:R-:W1:Y:S01]  /*0020*/  LDC R0, c[0x0][0x360] ;  /* 0x0000d800ff007b82 */ /* 0x000e620000000800 */
[----:B------:R-:W2:Y:S01]  /*0030*/  LDCU.64 UR6, c[0x0][0x398] ;  /* 0x00007300ff0677ac */ /* 0x000ea20008000a00 */
[----:B------:R-:W1:Y:S06]  /*0040*/  S2R R3, SR_TID.X ;  /* 0x0000000000037919 */ /* 0x000e6c0000002100 */
[----:B------:R-:W0:Y:S08]  /*0050*/  S2UR UR5, SR_CTAID.Y ;  /* 0x00000000000579c3 */ /* 0x000e300000002600 */
[----:B------:R-:W0:Y:S08]  /*0060*/  LDC R5, c[0x0][0x364] ;  /* 0x0000d900ff057b82 */ /* 0x000e300000000800 */
[----:B------:R-:W1:Y:S01]  /*0070*/  S2UR UR4, SR_CTAID.X ;  /* 0x00000000000479c3 */ /* 0x000e620000002500 */
[----:B0-----:R-:W-:-:S05]  /*0080*/  IMAD R5, R5, UR5, R2 ;  /* 0x0000000505057c24 */ /* 0x001fca000f8e0202 */
[----:B--2---:R-:W-:Y:S01]  /*0090*/  ISETP.GE.AND P0, PT, R5, UR7, PT ;  /* 0x0000000705007c0c */ /* 0x004fe2000bf06270 */
[----:B-1----:R-:W-:-:S05]  /*00a0*/  IMAD R0, R0, UR4, R3 ;  /* 0x0000000400007c24 */ /* 0x002fca000f8e0203 */
[----:B------:R-:W-:-:S13]  /*00b0*/  ISETP.GE.OR P0, PT, R0, UR6, P0 ;  /* 0x0000000600007c0c */ /* 0x000fda0008706670 */
[----:B------:R-:W-:Y:S05]  /*00c0*/  @P0 EXIT ;  /* 0x000000000000094d */ /* 0x000fea0003800000 */
[----:B------:R-:W0:Y:S01]  /*00d0*/  LDC.64 R10, c[0x0][0x388] ;  /* 0x0000e200ff0a7b82 */ /* 0x000e220000000a00 */
[----:B------:R-:W0:Y:S01]  /*00e0*/  LDCU.64 UR8, c[0x0][0x390] ;  /* 0x00007200ff0877ac */ /* 0x000e220008000a00 */
[----:B------:R-:W-:Y:S01]  /*00f0*/  IMAD R4, R0, UR7, R5 ;  /* 0x0000000700047c24 */ /* 0x000fe2000f8e0205 */
[----:B------:R-:W-:Y:S01]  /*0100*/  I2FP.F32.S32 R9, R0 ;  /* 0x0000000000097245 */ /* 0x000fe20000201400 */
[----:B------:R-:W1:Y:S01]  /*0110*/  LDCU.64 UR4, c[0x0][0x358] ;  /* 0x00006b00ff0477ac */ /* 0x000e620008000a00 */
[----:B------:R-:W-:-:S03]  /*0120*/  I2FP.F32.U32 R0, R5 ;  /* 0x0000000500007245 */ /* 0x000fc60000201000 */
[----:B------:R-:W2:Y:S01]  /*0130*/  LDC.64 R2, c[0x0][0x380] ;  /* 0x0000e000ff027b82 */ /* 0x000ea20000000a00 */
[----:B------:R-:W-:Y:S01]  /*0140*/  SHF.L.U32 R7, R4, 0x1, RZ ;  /* 0x0000000104077819 */ /* 0x000fe200000006ff */
[----:B0-----:R-:W-:Y:S01]  /*0150*/  FFMA R9, R9, UR8, R10 ;  /* 0x0000000809097c23 */ /* 0x001fe2000800000a */
[----:B------:R-:W-:-:S03]  /*0160*/  FFMA R5, R0, UR9, R11 ;  /* 0x0000000900057c23 */ /* 0x000fc6000800000b */
[----:B--2---:R-:W-:-:S05]  /*0170*/  IMAD.WIDE R2, R7, 0x4, R2 ;  /* 0x0000000407027825 */ /* 0x004fca00078e0202 */
[----:B-1----:R-:W-:Y:S04]  /*0180*/  STG.E desc[UR4][R2.64], R9 ;  /* 0x0000000902007986 */ /* 0x002fe8000c101904 */
[----:B------:R-:W-:Y:S01]  /*0190*/  STG.E desc[UR4][R2.64+0x4], R5 ;  /* 0x0000040502007986 */ /* 0x000fe2000c101904 */
[----:B------:R-:W-:Y:S05]  /*01a0*/  EXIT ;  /* 0x000000000000794d */ /* 0x000fea0003800000 */
.L_x_0:
[----:B------:R-:W-:-:S00]  /*01b0*/  BRA `(.L_x_0) ;  /* 0xfffffffc00fc7947 */ /* 0x000fc0000383ffff */
[----:B------:R-:W-:-:S00]  /*01c0*/  NOP ;  /* 0x0000000000007918 */ /* 0x000fc00000000000 */
        /* <DEDUP_REMOVED lines=11> */
.L_x_17:


//--------------------- .text._Z14sineActivationPfS_if --------------------------
	.section	.text._Z14sineActivationPfS_if,"ax",@progbits
	.align	128
        .global         _Z14sineActivationPfS_if
        .type           _Z14sineActivationPfS_if,@function
        .size           _Z14sineActivationPfS_if,(.L_x_18 - _Z14sineActivationPfS_if)
        .other          _Z14sineActivationPfS_if,@"STO_CUDA_ENTRY STV_DEFAULT"
_Z14sineActivationPfS_if:
.text._Z14sineActivationPfS_if:
[----:B------:R-:W-:Y:S01]  /*0000*/  LDC R1, c[0x0][0x37c] ;  /* 0x0000df00ff017b82 */ /* 0x000fe20000000800 */
[----:B------:R-:W0:Y:S07]  /*0010*/  S2R R3, SR_TID.X ;  /* 0x0000000000037919 */ /* 0x000e2e0000002100 */
[----:B------:R-:W0:Y:S01]  /*0020*/  S2UR UR4, SR_CTAID.X ;  /* 0x00000000000479c3 */ /* 0x000e220000002500 */
[----:B------:R-:W1:Y:S07]  /*0030*/  LDCU UR5, c[0x0][0x390] ;  /* 0x00007200ff0577ac */ /* 0x000e6e0008000800 */
[----:B------:R-:W0:Y:S02]  /*0040*/  LDC R2, c[0x0][0x360] ;  /* 0x0000d800ff027b82 */ /* 0x000e240000000800 */
[----:B0-----:R-:W-:-:S05]  /*0050*/  IMAD R2, R2, UR4, R3 ;  /* 0x0000000402027c24 */ /* 0x001fca000f8e0203 */
[----:B-1----:R-:W-:-:S13]  /*0060*/  ISETP.GE.AND P0, PT, R2, UR5, PT ;  /* 0x0000000502007c0c */ /* 0x002fda000bf06270 */
[----:B------:R-:W-:Y:S05]  /*0070*/  @P0 EXIT ;  /* 0x000000000000094d */ /* 0x000fea0003800000 */
[----:B------:R-:W0:Y:S01]  /*0080*/  LDC.64 R4, c[0x0][0x388] ;  /* 0x0000e200ff047b82 */ /* 0x000e220000000a00 */
[----:B------:R-:W1:Y:S01]  /*0090*/  LDCU.64 UR6, c[0x0][0x358] ;  /* 0x00006b00ff0677ac */ /* 0x000e620008000a00 */
[----:B------:R-:W2:Y:S01]  /*00a0*/  LDCU UR4, c[0x0][0x394] ;  /* 0x00007280ff0477ac */ /* 0x000ea20008000800 */
[----:B0-----:R-:W-:-:S05]  /*00b0*/  IMAD.WIDE R4, R2, 0x4, R4 ;  /* 0x0000000402047825 */ /* 0x001fca00078e0204 */
[----:B-1----:R-:W2:Y:S01]  /*00c0*/  LDG.E R0, desc[UR6][R4.64] ;  /* 0x0000000604007981 */ /* 0x002ea2000c1e1900 */
[----:B------:R-:W-:Y:S01]  /*00d0*/  BSSY.RECONVERGENT B0, `(.L_x_1) ;  /* 0x000006a000007945 */ /* 0x000fe20003800200 */
[----:B--2---:R-:W-:-:S04]  /*00e0*/  FMUL R0, R0, UR4 ;  /* 0x0000000400007c20 */ /* 0x004fc80008400000 */
[C---:B------:R-:W-:Y:S01]  /*00f0*/  FMUL R3, R0.reuse, 0.63661974668502807617 ;  /* 0x3f22f98300037820 */ /* 0x040fe20000400000 */
[----:B------:R-:W-:-:S05]  /*0100*/  FSETP.GE.AND P0, PT, |R0|, 105615, PT ;  /* 0x47ce47800000780b */ /* 0x000fca0003f06200 */
[----:B------:R-:W0:Y:S02]  /*0110*/  F2I.NTZ R3, R3 ;  /* 0x0000000300037305 */ /* 0x000e240000203100 */
[----:B0-----:R-:W-:-:S05]  /*0120*/  I2FP.F32.S32 R7, R3 ;  /* 0x0000000300077245 */ /* 0x001fca0000201400 */
[----:B------:R-:W-:-:S04]  /*0130*/  FFMA R6, R7, -1.5707962512969970703, R0 ;  /* 0xbfc90fda07067823 */ /* 0x000fc80000000000 */
[----:B------:R-:W-:-:S04]  /*0140*/  FFMA R6, R7, -7.5497894158615963534e-08, R6 ;  /* 0xb3a2216807067823 */ /* 0x000fc80000000006 */
[----:B------:R-:W-:Y:S01]  /*0150*/  FFMA R6, R7, -5.3903029534742383927e-15, R6 ;  /* 0xa7c234c507067823 */ /* 0x000fe20000000006 */
[----:B------:R-:W-:Y:S06]  /*0160*/  @!P0 BRA `(.L_x_2) ;  /* 0x0000000400808947 */ /* 0x000fec0003800000 */
[----:B------:R-:W-:-:S13]  /*0170*/  FSETP.NEU.AND P0, PT, |R0|, +INF , PT ;  /* 0x7f8000000000780b */ /* 0x000fda0003f0d200 */
[----:B------:R-:W-:Y:S01]  /*0180*/  @!P0 FMUL R6, RZ, R0 ;  /* 0x00000000ff068220 */ /* 0x000fe20000400000 */
[----:B------:R-:W-:Y:S01]  /*0190*/  @!P0 IMAD.MOV.U32 R3, RZ, RZ, RZ ;  /* 0x000000ffff038224 */ /* 0x000fe200078e00ff */
[----:B------:R-:W-:Y:S06]  /*01a0*/  @!P0 BRA `(.L_x_2) ;  /* 0x0000000400708947 */ /* 0x000fec0003800000 */
[----:B------:R-:W-:Y:S01]  /*01b0*/  IMAD.SHL.U32 R3, R0, 0x100, RZ ;  /* 0x0000010000037824 */ /* 0x000fe200078e00ff */
[----:B------:R-:W0:Y:S01]  /*01c0*/  LDCU.64 UR8, c[0x4][URZ] ;  /* 0x01000000ff0877ac */ /* 0x000e220008000a00 */
[----:B------:R-:W-:Y:S02]  /*01d0*/  IMAD.MOV.U32 R11, RZ, RZ, RZ ;  /* 0x000000ffff0b7224 */ /* 0x000fe400078e00ff */
[----:B------:R-:W-:Y:S01]  /*01e0*/  IMAD.MOV.U32 R8, RZ, RZ, RZ ;  /* 0x000000ffff087224 */ /* 0x000fe200078e00ff */
[----:B------:R-:W-:Y:S01]  /*01f0*/  LOP3.LUT R3, R3, 0x80000000, RZ, 0xfc, !PT ;  /* 0x8000000003037812 */ /* 0x000fe200078efcff */
[----:B------:R-:W-:Y:S01]  /*0200*/  UMOV UR5, URZ ;  /* 0x000000ff00057c82 */ /* 0x000fe20008000000 */
[----:B------:R-:W-:-:S05]  /*0210*/  UMOV UR4, URZ ;  /* 0x000000ff00047c82 */ /* 0x000fca0008000000 */
.L_x_3:
[----:B0-----:R-:W-:Y:S01]  /*0220*/  IMAD.U32 R6, RZ, RZ, UR8 ;  /* 0x00000008ff067e24 */ /* 0x001fe2000f8e00ff */
[----:B------:R-:W-:-:S05]  /*0230*/  MOV R7, UR9 ;  /* 0x0000000900077c02 */ /* 0x000fca0008000f00 */
[----:B------:R-:W2:Y:S01]  /*0240*/  LDG.E.CONSTANT R4, desc[UR6][R6.64] ;  /* 0x0000000606047981 */ /* 0x000ea2000c1e9900 */
[----:B------:R-:W-:Y:S01]  /*0250*/  UIADD3 UR4, UPT, UPT, UR4, 0x1, URZ ;  /* 0x0000000104047890 */ /* 0x000fe2000fffe0ff */
[C---:B------:R-:W-:Y:S01]  /*0260*/  ISETP.EQ.AND P0, PT, R8.reuse, RZ, PT ;  /* 0x000000ff0800720c */ /* 0x040fe20003f02270 */
[----:B------:R-:W-:Y:S01]  /*0270*/  UIADD3 UR8, UP1, UPT, UR8, 0x4, URZ ;  /* 0x0000000408087890 */ /* 0x000fe2000ff3e0ff */
[C---:B------:R-:W-:Y:S01]  /*0280*/  ISETP.EQ.AND P1, PT, R8.reuse, 0x4, PT ;  /* 0x000000040800780c */ /* 0x040fe20003f22270 */
[----:B------:R-:W-:Y:S01]  /*0290*/  UISETP.NE.AND UP0, UPT, UR4, 0x6, UPT ;  /* 0x000000060400788c */ /* 0x000fe2000bf05270 */
[C---:B------:R-:W-:Y:S01]  /*02a0*/  ISETP.EQ.AND P2, PT, R8.reuse, 0x8, PT ;  /* 0x000000080800780c */ /* 0x040fe20003f42270 */
[----:B------:R-:W-:Y:S01]  /*02b0*/  UIADD3.X UR9, UPT, UPT, URZ, UR9, URZ, UP1, !UPT ;  /* 0x00000009ff097290 */ /* 0x000fe20008ffe4ff */
[C---:B------:R-:W-:Y:S02]  /*02c0*/  ISETP.EQ.AND P3, PT, R8.reuse, 0xc, PT ;  /* 0x0000000c0800780c */ /* 0x040fe40003f62270 */
[----:B------:R-:W-:-:S02]  /*02d0*/  ISETP.EQ.AND P4, PT, R8, 0x10, PT ;  /* 0x000000100800780c */ /* 0x000fc40003f82270 */
[C---:B------:R-:W-:Y:S01]  /*02e0*/  ISETP.EQ.AND P5, PT, R8.reuse, 0x14, PT ;  /* 0x000000140800780c */ /* 0x040fe20003fa2270 */
[----:B------:R-:W-:Y:S02]  /*02f0*/  VIADD R8, R8, 0x4 ;  /* 0x0000000408087836 */ /* 0x000fe40000000000 */
[----:B--2---:R-:W-:-:S03]  /*0300*/  IMAD.WIDE.U32 R4, R4, R3, RZ ;  /* 0x0000000304047225 */ /* 0x004fc600078e00ff */
[----:B------:R-:W-:-:S04]  /*0310*/  IADD3 R4, P6, PT, R4, R11, RZ ;  /* 0x0000000b04047210 */ /* 0x000fc80007fde0ff */
[----:B------:R-:W-:Y:S01]  /*0320*/  IADD3.X R11, PT, PT, R5, UR5, RZ, P6, !PT ;  /* 0x00000005050b7c10 */ /* 0x000fe2000b7fe4ff */
[--C-:B------:R-:W-:Y:S01]  /*0330*/  @P0 IMAD.MOV.U32 R9, RZ, RZ, R4.reuse ;  /* 0x000000ffff090224 */ /* 0x100fe200078e0004 */
[----:B------:R-:W-:Y:S01]  /*0340*/  @P4 MOV R14, R4 ;  /* 0x00000004000e4202 */ /* 0x000fe20000000f00 */
[--C-:B------:R-:W-:Y:S02]  /*0350*/  @P1 IMAD.MOV.U32 R10, RZ, RZ, R4.reuse ;  /* 0x000000ffff0a1224 */ /* 0x100fe400078e0004 */
[--C-:B------:R-:W-:Y:S02]  /*0360*/  @P2 IMAD.MOV.U32 R12, RZ, RZ, R4.reuse ;  /* 0x000000ffff0c2224 */ /* 0x100fe400078e0004 */
[--C-:B------:R-:W-:Y:S02]  /*0370*/  @P3 IMAD.MOV.U32 R13, RZ, RZ, R4.reuse ;  /* 0x000000ffff0d3224 */ /* 0x100fe400078e0004 */
[----:B------:R-:W-:Y:S01]  /*0380*/  @P5 IMAD.MOV.U32 R15, RZ, RZ, R4 ;  /* 0x000000ffff0f5224 */ /* 0x000fe200078e0004 */
[----:B------:R-:W-:Y:S06]  /*0390*/  BRA.U UP0, `(.L_x_3) ;  /* 0xfffffffd00a07547 */ /* 0x000fec000b83ffff */
[----:B------:R-:W-:Y:S01]  /*03a0*/  SHF.R.U32.HI R3, RZ, 0x17, R0 ;  /* 0x00000017ff037819 */ /* 0x000fe20000011600 */
[----:B------:R-:W-:Y:S03]  /*03b0*/  BSSY.RECONVERGENT B1, `(.L_x_4) ;  /* 0x0000029000017945 */ /* 0x000fe60003800200 */
[C---:B------:R-:W-:Y:S02]  /*03c0*/  LOP3.LUT R4, R3.reuse, 0xe0, RZ, 0xc0, !PT ;  /* 0x000000e003047812 */ /* 0x040fe400078ec0ff */
[----:B------:R-:W-:-:S03]  /*03d0*/  LOP3.LUT P6, RZ, R3, 0x1f, RZ, 0xc0, !PT ;  /* 0x0000001f03ff7812 */ /* 0x000fc600078cc0ff */
[----:B------:R-:W-:-:S05]  /*03e0*/  VIADD R4, R4, 0xffffff80 ;  /* 0xffffff8004047836 */ /* 0x000fca0000000000 */
[----:B------:R-:W-:-:S05]  /*03f0*/  SHF.R.U32.HI R4, RZ, 0x5, R4 ;  /* 0x00000005ff047819 */ /* 0x000fca0000011604 */
[----:B------:R-:W-:-:S05]  /*0400*/  IMAD.U32 R6, R4, -0x4, RZ ;  /* 0xfffffffc04067824 */ /* 0x000fca00078e00ff */
[C---:B------:R-:W-:Y:S02]  /*0410*/  ISETP.EQ.AND P3, PT, R6.reuse, -0x18, PT ;  /* 0xffffffe80600780c */ /* 0x040fe40003f62270 */
[C---:B------:R-:W-:Y:S02]  /*0420*/  ISETP.EQ.AND P4, PT, R6.reuse, -0x14, PT ;  /* 0xffffffec0600780c */ /* 0x040fe40003f82270 */
[C---:B------:R-:W-:Y:S02]  /*0430*/  ISETP.EQ.AND P2, PT, R6.reuse, -0x10, PT ;  /* 0xfffffff00600780c */ /* 0x040fe40003f42270 */
[C---:B------:R-:W-:Y:S02]  /*0440*/  ISETP.EQ.AND P1, PT, R6.reuse, -0xc, PT ;  /* 0xfffffff40600780c */ /* 0x040fe40003f22270 */
[C---:B------:R-:W-:Y:S02]  /*0450*/  ISETP.EQ.AND P0, PT, R6.reuse, -0x8, PT ;  /* 0xfffffff80600780c */ /* 0x040fe40003f02270 */
[----:B------:R-:W-:-:S03]  /*0460*/  ISETP.EQ.AND P5, PT, R6, RZ, PT ;  /* 0x000000ff0600720c */ /* 0x000fc60003fa2270 */
[----:B------:R-:W-:Y:S02]  /*0470*/  @P3 MOV R4, R9 ;  /* 0x0000000900043202 */ /* 0x000fe40000000f00 */
[C---:B------:R-:W-:Y:S01]  /*0480*/  ISETP.EQ.AND P3, PT, R6.reuse, -0x4, PT ;  /* 0xfffffffc0600780c */ /* 0x040fe20003f62270 */
[----:B------:R-:W-:Y:S02]  /*0490*/  @P4 IMAD.MOV.U32 R5, RZ, RZ, R9 ;  /* 0x000000ffff054224 */ /* 0x000fe400078e0009 */
[----:B------:R-:W-:Y:S01]  /*04a0*/  @P4 IMAD.MOV.U32 R4, RZ, RZ, R10 ;  /* 0x000000ffff044224 */ /* 0x000fe200078e000a */
[----:B------:R-:W-:Y:S01]  /*04b0*/  ISETP.EQ.AND P4, PT, R6, 0x4, PT ;  /* 0x000000040600780c */ /* 0x000fe20003f82270 */
[----:B------:R-:W-:Y:S02]  /*04c0*/  @P2 IMAD.MOV.U32 R4, RZ, RZ, R12 ;  /* 0x000000ffff042224 */ /* 0x000fe400078e000c */
[----:B------:R-:W-:Y:S02]  /*04d0*/  @P1 IMAD.MOV.U32 R4, RZ, RZ, R13 ;  /* 0x000000ffff041224 */ /* 0x000fe400078e000d */
[----:B------:R-:W-:-:S02]  /*04e0*/  @P0 IMAD.MOV.U32 R4, RZ, RZ, R14 ;  /* 0x000000ffff040224 */ /* 0x000fc400078e000e */
[----:B------:R-:W-:Y:S01]  /*04f0*/  @P2 IMAD.MOV.U32 R5, RZ, RZ, R10 ;  /* 0x000000ffff052224 */ /* 0x000fe200078e000a */
[----:B------:R-:W-:Y:S01]  /*0500*/  @P1 MOV R5, R12 ;  /* 0x0000000c00051202 */ /* 0x000fe20000000f00 */
[----:B------:R-:W-:Y:S01]  /*0510*/  @P0 IMAD.MOV.U32 R5, RZ, RZ, R13 ;  /* 0x000000ffff050224 */ /* 0x000fe200078e000d */
[----:B------:R-:W-:Y:S01]  /*0520*/  @P3 MOV R4, R15 ;  /* 0x0000000f00043202 */ /* 0x000fe20000000f00 */
[----:B------:R-:W-:Y:S02]  /*0530*/  @P5 IMAD.MOV.U32 R4, RZ, RZ, R11 ;  /* 0x000000ffff045224 */ /* 0x000fe400078e000b */
[----:B------:R-:W-:Y:S02]  /*0540*/  @P3 IMAD.MOV.U32 R5, RZ, RZ, R14 ;  /* 0x000000ffff053224 */ /* 0x000fe400078e000e */
[----:B------:R-:W-:Y:S02]  /*0550*/  @P5 IMAD.MOV.U32 R5, RZ, RZ, R15 ;  /* 0x000000ffff055224 */ /* 0x000fe400078e000f */
[----:B------:R-:W-:-:S02]  /*0560*/  @P4 IMAD.MOV.U32 R5, RZ, RZ, R11 ;  /* 0x000000ffff054224 */ /* 0x000fc400078e000b */
[----:B------:R-:W-:Y:S01]  /*0570*/  IMAD.MOV.U32 R8, RZ, RZ, R4 ;  /* 0x000000ffff087224 */ /* 0x000fe200078e0004 */
[----:B------:R-:W-:Y:S06]  /*0580*/  @!P6 BRA `(.L_x_5) ;  /* 0x00000000002ce947 */ /* 0x000fec0003800000 */
[----:B------:R-:W-:Y:S01]  /*0590*/  @P2 MOV R4, R9 ;  /* 0x0000000900042202 */ /* 0x000fe20000000f00 */
[----:B------:R-:W-:Y:S01]  /*05a0*/  @P1 IMAD.MOV.U32 R4, RZ, RZ, R10 ;  /* 0x000000ffff041224 */ /* 0x000fe200078e000a */
[----:B------:R-:W-:Y:S01]  /*05b0*/  LOP3.LUT R3, R3, 0x1f, RZ, 0xc0, !PT ;  /* 0x0000001f03037812 */ /* 0x000fe200078ec0ff */
[----:B------:R-:W-:Y:S01]  /*05c0*/  @P0 IMAD.MOV.U32 R4, RZ, RZ, R12 ;  /* 0x000000ffff040224 */ /* 0x000fe200078e000c */
[----:B------:R-:W-:Y:S01]  /*05d0*/  ISETP.EQ.AND P0, PT, R6, 0x8, PT ;  /* 0x000000080600780c */ /* 0x000fe20003f02270 */
[----:B------:R-:W-:Y:S01]  /*05e0*/  @P3 IMAD.MOV.U32 R4, RZ, RZ, R13 ;  /* 0x000000ffff043224 */ /* 0x000fe200078e000d */
[----:B------:R-:W-:Y:S01]  /*05f0*/  SHF.L.W.U32.HI R8, R5, R3, R8 ;  /* 0x0000000305087219 */ /* 0x000fe20000010e08 */
[----:B------:R-:W-:Y:S01]  /*0600*/  @P5 IMAD.MOV.U32 R4, RZ, RZ, R14 ;  /* 0x000000ffff045224 */ /* 0x000fe200078e000e */
[----:B------:R-:W-:-:S09]  /*0610*/  @P4 MOV R4, R15 ;  /* 0x0000000f00044202 */ /* 0x000fd20000000f00 */
[----:B------:R-:W-:-:S05]  /*0620*/  @P0 IMAD.MOV.U32 R4, RZ, RZ, R11 ;  /* 0x000000ffff040224 */ /* 0x000fca00078e000b */
[----:B------:R-:W-:-:S07]  /*0630*/  SHF.L.W.U32.HI R5, R4, R3, R5 ;  /* 0x0000000304057219 */ /* 0x000fce0000010e05 */
.L_x_5:
[----:B------:R-:W-:Y:S05]  /*0640*/  BSYNC.RECONVERGENT B1 ;  /* 0x0000000000017941 */ /* 0x000fea0003800200 */
.L_x_4:
[C---:B------:R-:W-:Y:S01]  /*0650*/  SHF.L.W.U32.HI R9, R5.reuse, 0x2, R8 ;  /* 0x0000000205097819 */ /* 0x040fe20000010e08 */
[----:B------:R-:W-:Y:S01]  /*0660*/  IMAD.SHL.U32 R5, R5, 0x4, RZ ;  /* 0x0000000405057824 */ /* 0x000fe200078e00ff */
[----:B------:R-:W-:Y:S01]  /*0670*/  UMOV UR4, 0x54442d19 ;  /* 0x54442d1900047882 */ /* 0x000fe20000000000 */
[----:B------:R-:W-:Y:S01]  /*0680*/  UMOV UR5, 0x3bf921fb ;  /* 0x3bf921fb00057882 */ /* 0x000fe20000000000 */
[----:B------:R-:W-:Y:S02]  /*0690*/  SHF.R.S32.HI R4, RZ, 0x1f, R9 ;  /* 0x0000001fff047819 */ /* 0x000fe40000011409 */
[----:B------:R-:W-:Y:S02]  /*06a0*/  ISETP.GE.AND P0, PT, R0, RZ, PT ;  /* 0x000000ff0000720c */ /* 0x000fe40003f06270 */
[C---:B------:R-:W-:Y:S02]  /*06b0*/  LOP3.LUT R6, R4.reuse, R5, RZ, 0x3c, !PT ;  /* 0x0000000504067212 */ /* 0x040fe400078e3cff */
[----:B------:R-:W-:-:S02]  /*06c0*/  LOP3.LUT R7, R4, R9, RZ, 0x3c, !PT ;  /* 0x0000000904077212 */ /* 0x000fc400078e3cff */
[----:B------:R-:W-:Y:S02]  /*06d0*/  SHF.R.U32.HI R3, RZ, 0x1e, R8 ;  /* 0x0000001eff037819 */ /* 0x000fe40000011608 */
[----:B------:R-:W0:Y:S01]  /*06e0*/  I2F.F64.S64 R4, R6 ;  /* 0x0000000600047312 */ /* 0x000e220000301c00 */
[C---:B------:R-:W-:Y:S02]  /*06f0*/  LOP3.LUT R0, R9.reuse, R0, RZ, 0x3c, !PT ;  /* 0x0000000009007212 */ /* 0x040fe400078e3cff */
[----:B------:R-:W-:Y:S02]  /*0700*/  LEA.HI R3, R9, R3, RZ, 0x1 ;  /* 0x0000000309037211 */ /* 0x000fe400078f08ff */
[----:B------:R-:W-:-:S03]  /*0710*/  ISETP.GE.AND P1, PT, R0, RZ, PT ;  /* 0x000000ff0000720c */ /* 0x000fc60003f26270 */
[----:B------:R-:W-:-:S04]  /*0720*/  IMAD.MOV R0, RZ, RZ, -R3 ;  /* 0x000000ffff007224 */ /* 0x000fc800078e0a03 */
[----:B------:R-:W-:Y:S01]  /*0730*/  @!P0 IMAD.MOV.U32 R3, RZ, RZ, R0 ;  /* 0x000000ffff038224 */ /* 0x000fe200078e0000 */
[----:B0-----:R-:W-:-:S10]  /*0740*/  DMUL R4, R4, UR4 ;  /* 0x0000000404047c28 */ /* 0x001fd40008000000 */
[----:B------:R-:W0:Y:S02]  /*0750*/  F2F.F32.F64 R4, R4 ;  /* 0x0000000400047310 */ /* 0x000e240000301000 */
[----:B0-----:R-:W-:-:S07]  /*0760*/  FSEL R6, -R4, R4, !P1 ;  /* 0x0000000404067208 */ /* 0x001fce0004800100 */
.L_x_2:
[----:B------:R-:W-:Y:S05]  /*0770*/  BSYNC.RECONVERGENT B0 ;  /* 0x0000000000007941 */ /* 0x000fea0003800200 */
.L_x_1:
[----:B------:R-:W-:Y:S01]  /*0780*/  MOV R0, 0x37cbac00 ;  /* 0x37cbac0000007802 */ /* 0x000fe20000000f00 */
[----:B------:R-:W-:Y:S01]  /*0790*/  FMUL R7, R6, R6 ;  /* 0x0000000606077220 */ /* 0x000fe20000400000 */
[----:B------:R-:W-:Y:S01]  /*07a0*/  LOP3.LUT R8, R3, 0x1, RZ, 0xc0, !PT ;  /* 0x0000000103087812 */ /* 0x000fe200078ec0ff */
[----:B------:R-:W0:Y:S01]  /*07b0*/  LDC.64 R4, c[0x0][0x380] ;  /* 0x0000e000ff047b82 */ /* 0x000e220000000a00 */
[----:B------:R-:W-:Y:S02]  /*07c0*/  IMAD.MOV.U32 R9, RZ, RZ, 0x3effffff ;  /* 0x3effffffff097424 */ /* 0x000fe400078e00ff */
[----:B------:R-:W-:Y:S01]  /*07d0*/  FFMA R0, R7, R0, -0.0013887860113754868507 ;  /* 0xbab607ed07007423 */ /* 0x000fe20000000000 */
[----:B------:R-:W-:Y:S01]  /*07e0*/  ISETP.NE.U32.AND P0, PT, R8, 0x1, PT ;  /* 0x000000010800780c */ /* 0x000fe20003f05070 */
[----:B------:R-:W-:Y:S01]  /*07f0*/  IMAD.MOV.U32 R8, RZ, RZ, 0x3d2aaabb ;  /* 0x3d2aaabbff087424 */ /* 0x000fe200078e00ff */
[----:B------:R-:W-:Y:S02]  /*0800*/  LOP3.LUT P1, RZ, R3, 0x2, RZ, 0xc0, !PT ;  /* 0x0000000203ff7812 */ /* 0x000fe4000782c0ff */
[----:B------:R-:W-:-:S02]  /*0810*/  FSEL R0, R0, -0.00019574658654164522886, !P0 ;  /* 0xb94d415300007808 */ /* 0x000fc40004000000 */
[----:B------:R-:W-:Y:S02]  /*0820*/  FSEL R8, R8, 0.0083327032625675201416, !P0 ;  /* 0x3c0885e408087808 */ /* 0x000fe40004000000 */
[----:B------:R-:W-:-:S03]  /*0830*/  FSEL R3, -R9, -0.16666662693023681641, !P0 ;  /* 0xbe2aaaa809037808 */ /* 0x000fc60004000100 */
[----:B------:R-:W-:Y:S01]  /*0840*/  FFMA R8, R7, R0, R8 ;  /* 0x0000000007087223 */ /* 0x000fe20000000008 */
[----:B------:R-:W-:-:S03]  /*0850*/  FSEL R0, R6, 1, P0 ;  /* 0x3f80000006007808 */ /* 0x000fc60000000000 */
[C---:B------:R-:W-:Y:S02]  /*0860*/  FFMA R3, R7.reuse, R8, R3 ;  /* 0x0000000807037223 */ /* 0x040fe40000000003 */
[----:B------:R-:W-:-:S04]  /*0870*/  FFMA R7, R7, R0, RZ ;  /* 0x0000000007077223 */ /* 0x000fc800000000ff */
[----:B------:R-:W-:Y:S01]  /*0880*/  FFMA R3, R7, R3, R0 ;  /* 0x0000000307037223 */ /* 0x000fe20000000000 */
[----:B0-----:R-:W-:-:S04]  /*0890*/  IMAD.WIDE R4, R2, 0x4, R4 ;  /* 0x0000000402047825 */ /* 0x001fc800078e0204 */
[----:B------:R-:W-:-:S05]  /*08a0*/  @P1 FADD R3, RZ, -R3 ;  /* 0x80000003ff031221 */ /* 0x000fca0000000000 */
[----:B------:R-:W-:Y:S01]  /*08b0*/  STG.E desc[UR6][R4.64], R3 ;  /* 0x0000000304007986 */ /* 0x000fe2000c101906 */
[----:B------:R-:W-:Y:S05]  /*08c0*/  EXIT ;  /* 0x000000000000794d */ /* 0x000fea0003800000 */
.L_x_6:
        /* <DEDUP_REMOVED lines=11> */
.L_x_18:


//--------------------- .text._Z14MatrixMultiplyiiiPfiS_iS_i --------------------------
	.section	.text._Z14MatrixMultiplyiiiPfiS_iS_i,"ax",@progbits
	.align	128
        .global         _Z14MatrixMultiplyiiiPfiS_iS_i
        .type           _Z14MatrixMultiplyiiiPfiS_iS_i,@function
        .size           _Z14MatrixMultiplyiiiPfiS_iS_i,(.L_x_19 - _Z14MatrixMultiplyiiiPfiS_iS_i)
        .other          _Z14MatrixMultiplyiiiPfiS_iS_i,@"STO_CUDA_ENTRY STV_DEFAULT"
_Z14MatrixMultiplyiiiPfiS_iS_i:
.text._Z14MatrixMultiplyiiiPfiS_iS_i:
[----:B------:R-:W-:Y:S01]  /*0000*/  LDC R1, c[0x0][0x37c] ;  /* 0x0000df00ff017b82 */ /* 0x000fe20000000800 */
[----:B------:R-:W0:Y:S01]  /*0010*/  S2R R17, SR_CTAID.X ;  /* 0x0000000000117919 */ /* 0x000e220000002500 */
[----:B------:R-:W1:Y:S01]  /*0020*/  LDCU.64 UR4, c[0x0][0x380] ;  /* 0x00007000ff0477ac */ /* 0x000e620008000a00 */
[----:B------:R-:W2:Y:S01]  /*0030*/  S2R R16, SR_CTAID.Y ;  /* 0x0000000000107919 */ /* 0x000ea20000002600 */
[----:B------:R-:W3:Y:S01]  /*0040*/  S2R R12, SR_TID.X ;  /* 0x00000000000c7919 */ /* 0x000ee20000002100 */
[----:B------:R-:W4:Y:S01]  /*0050*/  S2R R13, SR_TID.Y ;  /* 0x00000000000d7919 */ /* 0x000f220000002200 */
[C---:B0-----:R-:W-:Y:S02]  /*0060*/  LEA R14, R17.reuse, 0x20, 0x5 ;  /* 0x00000020110e7811 */ /* 0x041fe400078e28ff */
[----:B--2---:R-:W-:Y:S02]  /*0070*/  LEA R15, R16, 0x20, 0x5 ;  /* 0x00000020100f7811 */ /* 0x004fe400078e28ff */
[----:B-1----:R-:W-:Y:S01]  /*0080*/  VIMNMX R14, PT, PT, R14, UR4, PT ;  /* 0x000000040e0e7c48 */ /* 0x002fe2000bfe0100 */
[----:B---3--:R-:W-:Y:S01]  /*0090*/  IMAD R17, R17, 0x20, R12 ;  /* 0x0000002011117824 */ /* 0x008fe200078e020c */
[----:B------:R-:W-:Y:S01]  /*00a0*/  VIMNMX R15, PT, PT, R15, UR5, PT ;  /* 0x000000050f0f7c48 */ /* 0x000fe2000bfe0100 */
[----:B----4-:R-:W-:-:S03]  /*00b0*/  IMAD R16, R16, 0x20, R13 ;  /* 0x0000002010107824 */ /* 0x010fc600078e020d */
[----:B------:R-:W-:Y:S02]  /*00c0*/  ISETP.GE.AND P1, PT, R17, R14, PT ;  /* 0x0000000e1100720c */ /* 0x000fe40003f26270 */
[----:B------:R-:W-:-:S13]  /*00d0*/  ISETP.GE.AND P0, PT, R16, R15, PT ;  /* 0x0000000f1000720c */ /* 0x000fda0003f06270 */
[----:B------:R-:W-:Y:S05]  /*00e0*/  @P0 EXIT P1 ;  /* 0x000000000000094d */ /* 0x000fea0000800000 */
[----:B------:R-:W0:Y:S01]  /*00f0*/  LDCU UR4, c[0x0][0x388] ;  /* 0x00007100ff0477ac */ /* 0x000e220008000800 */
[----:B------:R-:W-:Y:S01]  /*0100*/  HFMA2 R11, -RZ, RZ, 0, 0 ;  /* 0x00000000ff0b7431 */ /* 0x000fe200000001ff */
[----:B------:R-:W1:Y:S01]  /*0110*/  LDCU.64 UR8, c[0x0][0x358] ;  /* 0x00006b00ff0877ac */ /* 0x000e620008000a00 */
[----:B0-----:R-:W-:-:S09]  /*0120*/  UISETP.GE.AND UP0, UPT, UR4, 0x1, UPT ;  /* 0x000000010400788c */ /* 0x001fd2000bf06270 */
[----:B-1----:R-:W-:Y:S05]  /*0130*/  BRA.U !UP0, `(.L_x_7) ;  /* 0x0000000908687547 */ /* 0x002fea000b800000 */
[----:B------:R-:W0:Y:S01]  /*0140*/  LDCU UR4, c[0x0][0x3a8] ;  /* 0x00007500ff0477ac */ /* 0x000e220008000800 */
[C---:B------:R-:W-:Y:S01]  /*0150*/  ISETP.GE.OR P0, PT, R17.reuse, R14, P0 ;  /* 0x0000000e1100720c */ /* 0x040fe20000706670 */
[----:B------:R-:W-:Y:S01]  /*0160*/  IMAD.MOV.U32 R11, RZ, RZ, RZ ;  /* 0x000000ffff0b7224 */ /* 0x000fe200078e00ff */
[----:B------:R-:W-:Y:S01]  /*0170*/  MOV R3, RZ ;  /* 0x000000ff00037202 */ /* 0x000fe20000000f00 */
[----:B------:R-:W1:Y:S01]  /*0180*/  LDCU UR5, c[0x0][0x398] ;  /* 0x00007300ff0577ac */ /* 0x000e620008000800 */
[----:B------:R-:W-:Y:S02]  /*0190*/  IMAD.MOV.U32 R19, RZ, RZ, RZ ;  /* 0x000000ffff137224 */ /* 0x000fe400078e00ff */
[----:B0-----:R-:W-:Y:S02]  /*01a0*/  IMAD R21, R12, UR4, R16 ;  /* 0x000000040c157c24 */ /* 0x001fe4000f8e0210 */
[----:B-1----:R-:W-:-:S07]  /*01b0*/  IMAD R18, R17, UR5, R13 ;  /* 0x0000000511127c24 */ /* 0x002fce000f8e020d */
.L_x_14:
[----:B------:R-:W0:Y:S01]  /*01c0*/  LDC R7, c[0x0][0x388] ;  /* 0x0000e200ff077b82 */ /* 0x000e220000000800 */
[----:B------:R-:W-:-:S05]  /*01d0*/  VIADD R6, R3, 0x20 ;  /* 0x0000002003067836 */ /* 0x000fca0000000000 */
[----:B0-----:R-:W-:-:S05]  /*01e0*/  VIMNMX R0, PT, PT, R6, R7, PT ;  /* 0x0000000706007248 */ /* 0x001fca0003fe0100 */
[----:B------:R-:W-:-:S05]  /*01f0*/  IMAD.IADD R8, R0, 0x1, -R3 ;  /* 0x0000000100087824 */ /* 0x000fca00078e0a03 */
[-C--:B------:R-:W-:Y:S02]  /*0200*/  ISETP.GE.AND P1, PT, R13, R8.reuse, PT ;  /* 0x000000080d00720c */ /* 0x080fe40003f26270 */
[----:B------:R-:W-:Y:S02]  /*0210*/  ISETP.GE.AND P2, PT, R12, R8, PT ;  /* 0x000000080c00720c */ /* 0x000fe40003f46270 */
[----:B------:R-:W-:Y:S02]  /*0220*/  ISETP.GE.OR P1, PT, R17, R14, P1 ;  /* 0x0000000e1100720c */ /* 0x000fe40000f26670 */
[----:B------:R-:W-:-:S11]  /*0230*/  ISETP.GE.OR P2, PT, R16, R15, P2 ;  /* 0x0000000f1000720c */ /* 0x000fd60001746670 */
[----:B------:R-:W0:Y:S08]  /*0240*/  @!P1 LDC.64 R4, c[0x0][0x390] ;  /* 0x0000e400ff049b82 */ /* 0x000e300000000a00 */
[----:B------:R-:W1:Y:S01]  /*0250*/  @!P2 LDC.64 R2, c[0x0][0x3a0] ;  /* 0x0000e800ff02ab82 */ /* 0x000e620000000a00 */
[----:B0-----:R-:W-:-:S06]  /*0260*/  @!P1 IMAD.WIDE R4, R18, 0x4, R4 ;  /* 0x0000000412049825 */ /* 0x001fcc00078e0204 */
[----:B------:R0:W2:Y:S01]  /*0270*/  @!P1 LDG.E R4, desc[UR8][R4.64] ;  /* 0x0000000804049981 */ /* 0x0000a2000c1e1900 */
[----:B-1----:R-:W-:-:S06]  /*0280*/  @!P2 IMAD.WIDE R2, R21, 0x4, R2 ;  /* 0x000000041502a825 */ /* 0x002fcc00078e0202 */
[----:B------:R1:W3:Y:S01]  /*0290*/  @!P2 LDG.E R2, desc[UR8][R2.64] ;  /* 0x000000080202a981 */ /* 0x0002e2000c1e1900 */
[----:B------:R-:W4:Y:S01]  /*02a0*/  @!P1 S2R R10, SR_CgaCtaId ;  /* 0x00000000000a9919 */ /* 0x000f220000008800 */
[----:B------:R-:W5:Y:S01]  /*02b0*/  @!P2 S2R R23, SR_CgaCtaId ;  /* 0x000000000017a919 */ /* 0x000f620000008800 */
[----:B------:R-:W-:Y:S02]  /*02c0*/  @!P2 MOV R20, 0x400 ;  /* 0x000004000014a802 */ /* 0x000fe40000000f00 */
[----:B------:R-:W-:Y:S02]  /*02d0*/  @!P1 MOV R9, 0x400 ;  /* 0x0000040000099802 */ /* 0x000fe40000000f00 */
[----:B------:R-:W-:Y:S02]  /*02e0*/  @!P2 IADD3 R20, PT, PT, R20, 0x1000, RZ ;  /* 0x000010001414a810 */ /* 0x000fe40007ffe0ff */
[----:B----4-:R-:W-:Y:S01]  /*02f0*/  @!P1 LEA R10, R10, R9, 0x18 ;  /* 0x000000090a0a9211 */ /* 0x010fe200078ec0ff */
[C-C-:B------:R-:W-:Y:S01]  /*0300*/  @!P1 IMAD R9, R12.reuse, 0x20, R13.reuse ;  /* 0x000000200c099824 */ /* 0x140fe200078e020d */
[----:B-----5:R-:W-:Y:S01]  /*0310*/  @!P2 LEA R20, R23, R20, 0x18 ;  /* 0x000000141714a211 */ /* 0x020fe200078ec0ff */
[----:B------:R-:W-:-:S03]  /*0320*/  @!P2 IMAD R23, R12, 0x20, R13 ;  /* 0x000000200c17a824 */ /* 0x000fc600078e020d */
[----:B------:R-:W-:Y:S01]  /*0330*/  @!P1 LEA R9, R9, R10, 0x2 ;  /* 0x0000000a09099211 */ /* 0x000fe200078e10ff */
[----:B0-----:R-:W-:Y:S01]  /*0340*/  @!P2 IMAD R5, R23, 0x4, R20 ;  /* 0x000000041705a824 */ /* 0x001fe200078e0214 */
[----:B------:R-:W-:Y:S01]  /*0350*/  BSSY.RECONVERGENT B0, `(.L_x_8) ;  /* 0x0000072000007945 */ /* 0x000fe20003800200 */
[----:B-1----:R-:W-:Y:S02]  /*0360*/  IMAD.MOV.U32 R3, RZ, RZ, R6 ;  /* 0x000000ffff037224 */ /* 0x002fe400078e0006 */
[----:B--2---:R0:W-:Y:S04]  /*0370*/  @!P1 STS [R9], R4 ;  /* 0x0000000409009388 */ /* 0x0041e80000000800 */
[----:B---3--:R0:W-:Y:S01]  /*0380*/  @!P2 STS [R5], R2 ;  /* 0x000000020500a388 */ /* 0x0081e20000000800 */
[----:B------:R-:W-:Y:S01]  /*0390*/  BAR.SYNC.DEFER_BLOCKING 0x0 ;  /* 0x0000000000007b1d */ /* 0x000fe20000010000 */
[----:B------:R-:W-:-:S02]  /*03a0*/  ISETP.LT.OR P2, PT, R8, 0x1, P0 ;  /* 0x000000010800780c */ /* 0x000fc40000741670 */
[----:B------:R-:W-:-:S11]  /*03b0*/  ISETP.GE.AND P1, PT, R6, R7, PT ;  /* 0x000000070600720c */ /* 0x000fd60003f26270 */
[----:B0-----:R-:W-:Y:S05]  /*03c0*/  @P2 BRA `(.L_x_9) ;  /* 0x0000000400a82947 */ /* 0x001fea0003800000 */
[----:B------:R-:W-:Y:S01]  /*03d0*/  IMAD R5, R19, -0x20, R0 ;  /* 0xffffffe013057824 */ /* 0x000fe200078e0200 */
[----:B------:R-:W-:Y:S01]  /*03e0*/  LOP3.LUT R22, R0, 0x7, RZ, 0xc0, !PT ;  /* 0x0000000700167812 */ /* 0x000fe200078ec0ff */
[----:B------:R-:W-:Y:S02]  /*03f0*/  IMAD.MOV.U32 R23, RZ, RZ, RZ ;  /* 0x000000ffff177224 */ /* 0x000fe400078e00ff */
[----:B------:R-:W-:Y:S01]  /*0400*/  IMAD.MOV.U32 R20, RZ, RZ, R13 ;  /* 0x000000ffff147224 */ /* 0x000fe200078e000d */
[----:B------:R-:W-:Y:S02]  /*0410*/  IADD3 R2, PT, PT, R5, -0x1, RZ ;  /* 0xffffffff05027810 */ /* 0x000fe40007ffe0ff */
[----:B------:R-:W-:Y:S02]  /*0420*/  ISETP.NE.AND P2, PT, R22, RZ, PT ;  /* 0x000000ff1600720c */ /* 0x000fe40003f45270 */
[----:B------:R-:W-:-:S13]  /*0430*/  ISETP.GE.U32.AND P3, PT, R2, 0x7, PT ;  /* 0x000000070200780c */ /* 0x000fda0003f66070 */
[----:B------:R-:W-:Y:S05]  /*0440*/  @!P3 BRA `(.L_x_10) ;  /* 0x000000000094b947 */ /* 0x000fea0003800000 */
[----:B------:R-:W0:Y:S01]  /*0450*/  S2UR UR6, SR_CgaCtaId ;  /* 0x00000000000679c3 */ /* 0x000e220000008800 */
[----:B------:R-:W-:Y:S01]  /*0460*/  UMOV UR4, 0x400 ;  /* 0x0000040000047882 */ /* 0x000fe20000000000 */
[----:B------:R-:W-:Y:S01]  /*0470*/  IADD3 R23, PT, PT, -R22, R5, RZ ;  /* 0x0000000516177210 */ /* 0x000fe20007ffe1ff */
[----:B------:R-:W-:Y:S01]  /*0480*/  UIADD3 UR5, UPT, UPT, UR4, 0x1000, URZ ;  /* 0x0000100004057890 */ /* 0x000fe2000fffe0ff */
[----:B------:R-:W-:Y:S02]  /*0490*/  IMAD R5, R19, 0x20, R22 ;  /* 0x0000002013057824 */ /* 0x000fe400078e0216 */
[----:B------:R-:W-:-:S03]  /*04a0*/  IMAD.MOV.U32 R20, RZ, RZ, R13 ;  /* 0x000000ffff147224 */ /* 0x000fc600078e000d */
[----:B------:R-:W-:Y:S01]  /*04b0*/  IADD3 R2, PT, PT, -R0, R5, RZ ;  /* 0x0000000500027210 */ /* 0x000fe20007ffe1ff */
[----:B0-----:R-:W-:Y:S02]  /*04c0*/  ULEA UR4, UR6, UR4, 0x18 ;  /* 0x0000000406047291 */ /* 0x001fe4000f8ec0ff */
[----:B------:R-:W-:-:S04]  /*04d0*/  ULEA UR5, UR6, UR5, 0x18 ;  /* 0x0000000506057291 */ /* 0x000fc8000f8ec0ff */
[----:B------:R-:W-:Y:S02]  /*04e0*/  LEA R24, R12, UR4, 0x7 ;  /* 0x000000040c187c11 */ /* 0x000fe4000f8e38ff */
[----:B------:R-:W-:-:S03]  /*04f0*/  LEA R25, R13, UR5, 0x2 ;  /* 0x000000050d197c11 */ /* 0x000fc6000f8e10ff */
[----:B------:R-:W-:Y:S02]  /*0500*/  VIADD R24, R24, 0x10 ;  /* 0x0000001018187836 */ /* 0x000fe40000000000 */
[----:B------:R-:W-:-:S07]  /*0510*/  VIADD R25, R25, 0x200 ;  /* 0x0000020019197836 */ /* 0x000fce0000000000 */
.L_x_11:
[----:B------:R-:W-:Y:S01]  /*0520*/  LDS R8, [R25+-0x200] ;  /* 0xfffe000019087984 */ /* 0x000fe20000000800 */
[----:B------:R-:W-:Y:S01]  /*0530*/  IADD3 R2, PT, PT, R2, 0x8, RZ ;  /* 0x0000000802027810 */ /* 0x000fe20007ffe0ff */
[----:B------:R-:W-:Y:S02]  /*0540*/  VIADD R20, R20, 0x100 ;  /* 0x0000010014147836 */ /* 0x000fe40000000000 */
[----:B------:R-:W0:Y:S01]  /*0550*/  LDS.128 R4, [R24+-0x10] ;  /* 0xfffff00018047984 */ /* 0x000e220000000c00 */
[----:B------:R-:W-:-:S03]  /*0560*/  ISETP.NE.AND P3, PT, R2, RZ, PT ;  /* 0x000000ff0200720c */ /* 0x000fc60003f65270 */
[----:B------:R-:W1:Y:S04]  /*0570*/  LDS R9, [R25+-0x180] ;  /* 0xfffe800019097984 */ /* 0x000e680000000800 */
[----:B------:R-:W2:Y:S04]  /*0580*/  LDS R10, [R25+-0x100] ;  /* 0xffff0000190a7984 */ /* 0x000ea80000000800 */
[----:B------:R-:W3:Y:S04]  /*0590*/  LDS R26, [R25+-0x80] ;  /* 0xffff8000191a7984 */ /* 0x000ee80000000800 */
[----:B------:R-:W-:Y:S01]  /*05a0*/  LDS R29, [R25+0x180] ;  /* 0x00018000191d7984 */ /* 0x000fe20000000800 */
[----:B0-----:R-:W-:-:S04]  /*05b0*/  FFMA R4, R4, R8, R11 ;  /* 0x0000000804047223 */ /* 0x001fc8000000000b */
[----:B-1----:R-:W-:Y:S02]  /*05c0*/  FFMA R9, R9, R5, R4 ;  /* 0x0000000509097223 */ /* 0x002fe40000000004 */
[----:B------:R-:W-:Y:S02]  /*05d0*/  LDS R5, [R25] ;  /* 0x0000000019057984 */ /* 0x000fe40000000800 */
[----:B--2---:R-:W-:Y:S02]  /*05e0*/  FFMA R27, R10, R6, R9 ;  /* 0x000000060a1b7223 */ /* 0x004fe40000000009 */
[----:B------:R0:W1:Y:S02]  /*05f0*/  LDS.128 R8, [R24] ;  /* 0x0000000018087984 */ /* 0x0000640000000c00 */
[----:B---3--:R-:W-:Y:S02]  /*0600*/  FFMA R7, R26, R7, R27 ;  /* 0x000000071a077223 */ /* 0x008fe4000000001b */
[----:B------:R-:W2:Y:S04]  /*0610*/  LDS R27, [R25+0x80] ;  /* 0x00008000191b7984 */ /* 0x000ea80000000800 */
[----:B------:R3:W4:Y:S01]  /*0620*/  LDS R4, [R25+0x100] ;  /* 0x0001000019047984 */ /* 0x0007220000000800 */
[----:B0-----:R-:W-:Y:S01]  /*0630*/  VIADD R24, R24, 0x20 ;  /* 0x0000002018187836 */ /* 0x001fe20000000000 */
[----:B---3--:R-:W-:Y:S01]  /*0640*/  IADD3 R25, PT, PT, R25, 0x400, RZ ;  /* 0x0000040019197810 */ /* 0x008fe20007ffe0ff */
[----:B-1----:R-:W-:-:S04]  /*0650*/  FFMA R8, R8, R5, R7 ;  /* 0x0000000508087223 */ /* 0x002fc80000000007 */
[----:B--2---:R-:W-:-:S04]  /*0660*/  FFMA R9, R27, R9, R8 ;  /* 0x000000091b097223 */ /* 0x004fc80000000008 */
[----:B----4-:R-:W-:-:S04]  /*0670*/  FFMA R4, R4, R10, R9 ;  /* 0x0000000a04047223 */ /* 0x010fc80000000009 */
[----:B------:R-:W-:Y:S01]  /*0680*/  FFMA R11, R29, R11, R4 ;  /* 0x0000000b1d0b7223 */ /* 0x000fe20000000004 */
[----:B------:R-:W-:Y:S06]  /*0690*/  @P3 BRA `(.L_x_11) ;  /* 0xfffffffc00a03947 */ /* 0x000fec000383ffff */
.L_x_10:
[----:B------:R-:W-:Y:S01]  /*06a0*/  LOP3.LUT R24, R0, 0x3, RZ, 0xc0, !PT ;  /* 0x0000000300187812 */ /* 0x000fe200078ec0ff */
[----:B------:R-:W-:Y:S06]  /*06b0*/  @!P2 BRA `(.L_x_9) ;  /* 0x0000000000eca947 */ /* 0x000fec0003800000 */
[----:B------:R-:W-:Y:S01]  /*06c0*/  VIADD R22, R22, 0xffffffff ;  /* 0xffffffff16167836 */ /* 0x000fe20000000000 */
[----:B------:R-:W-:-:S04]  /*06d0*/  ISETP.NE.AND P3, PT, R24, RZ, PT ;  /* 0x000000ff1800720c */ /* 0x000fc80003f65270 */
[----:B------:R-:W-:-:S13]  /*06e0*/  ISETP.GE.U32.AND P2, PT, R22, 0x3, PT ;  /* 0x000000031600780c */ /* 0x000fda0003f46070 */
[----:B------:R-:W-:Y:S05]  /*06f0*/  @!P2 BRA `(.L_x_12) ;  /* 0x000000000058a947 */ /* 0x000fea0003800000 */
[----:B------:R-:W0:Y:S01]  /*0700*/  S2UR UR5, SR_CgaCtaId ;  /* 0x00000000000579c3 */ /* 0x000e220000008800 */
[----:B------:R-:W-:Y:S01]  /*0710*/  UMOV UR4, 0x400 ;  /* 0x0000040000047882 */ /* 0x000fe20000000000 */
[----:B------:R-:W-:Y:S01]  /*0720*/  IMAD R2, R12, 0x20, R23 ;  /* 0x000000200c027824 */ /* 0x000fe200078e0217 */
[----:B------:R-:W-:Y:S01]  /*0730*/  UIADD3 UR6, UPT, UPT, UR4, 0x1000, URZ ;  /* 0x0000100004067890 */ /* 0x000fe2000fffe0ff */
[----:B------:R-:W-:Y:S01]  /*0740*/  IADD3 R23, PT, PT, R23, 0x4, RZ ;  /* 0x0000000417177810 */ /* 0x000fe20007ffe0ff */
[----:B0-----:R-:W-:Y:S02]  /*0750*/  ULEA UR4, UR5, UR4, 0x18 ;  /* 0x0000000405047291 */ /* 0x001fe4000f8ec0ff */
[----:B------:R-:W-:-:S04]  /*0760*/  ULEA UR6, UR5, UR6, 0x18 ;  /* 0x0000000605067291 */ /* 0x000fc8000f8ec0ff */
[----:B------:R-:W-:Y:S02]  /*0770*/  LEA R2, R2, UR4, 0x2 ;  /* 0x0000000402027c11 */ /* 0x000fe4000f8e10ff */
[C---:B------:R-:W-:Y:S01]  /*0780*/  LEA R5, R20.reuse, UR6, 0x2 ;  /* 0x0000000614057c11 */ /* 0x040fe2000f8e10ff */
[----:B------:R-:W-:Y:S02]  /*0790*/  VIADD R20, R20, 0x80 ;  /* 0x0000008014147836 */ /* 0x000fe40000000000 */
[----:B------:R-:W-:Y:S04]  /*07a0*/  LDS R4, [R2] ;  /* 0x0000000002047984 */ /* 0x000fe80000000800 */
[----:B------:R-:W0:Y:S04]  /*07b0*/  LDS R6, [R5] ;  /* 0x0000000005067984 */ /* 0x000e280000000800 */
[----:B------:R-:W-:Y:S04]  /*07c0*/  LDS R7, [R2+0x4] ;  /* 0x0000040002077984 */ /* 0x000fe80000000800 */
[----:B------:R-:W1:Y:S04]  /*07d0*/  LDS R8, [R5+0x80] ;  /* 0x0000800005087984 */ /* 0x000e680000000800 */
[----:B------:R-:W-:Y:S04]  /*07e0*/  LDS R9, [R2+0x8] ;  /* 0x0000080002097984 */ /* 0x000fe80000000800 */
[----:B------:R-:W2:Y:S04]  /*07f0*/  LDS R10, [R5+0x100] ;  /* 0x00010000050a7984 */ /* 0x000ea80000000800 */
[----:B------:R-:W-:Y:S04]  /*0800*/  LDS R25, [R2+0xc] ;  /* 0x00000c0002197984 */ /* 0x000fe80000000800 */
[----:B------:R-:W3:Y:S01]  /*0810*/  LDS R22, [R5+0x180] ;  /* 0x0001800005167984 */ /* 0x000ee20000000800 */
[----:B0-----:R-:W-:-:S04]  /*0820*/  FFMA R4, R4, R6, R11 ;  /* 0x0000000604047223 */ /* 0x001fc8000000000b */
[----:B-1----:R-:W-:-:S04]  /*0830*/  FFMA R4, R7, R8, R4 ;  /* 0x0000000807047223 */ /* 0x002fc80000000004 */
[----:B--2---:R-:W-:-:S04]  /*0840*/  FFMA R4, R9, R10, R4 ;  /* 0x0000000a09047223 */ /* 0x004fc80000000004 */
[----:B---3--:R-:W-:-:S07]  /*0850*/  FFMA R11, R25, R22, R4 ;  /* 0x00000016190b7223 */ /* 0x008fce0000000004 */
.L_x_12:
[----:B------:R-:W-:Y:S05]  /*0860*/  @!P3 BRA `(.L_x_9) ;  /* 0x000000000080b947 */ /* 0x000fea0003800000 */
[----:B------:R-:W-:Y:S02]  /*0870*/  ISETP.NE.AND P2, PT, R24, 0x1, PT ;  /* 0x000000011800780c */ /* 0x000fe40003f45270 */
[----:B------:R-:W-:-:S04]  /*0880*/  LOP3.LUT R0, R0, 0x1, RZ, 0xc0, !PT ;  /* 0x0000000100007812 */ /* 0x000fc800078ec0ff */
[----:B------:R-:W-:-:S07]  /*0890*/  ISETP.NE.U32.AND P3, PT, R0, 0x1, PT ;  /* 0x000000010000780c */ /* 0x000fce0003f65070 */
[----:B------:R-:W-:Y:S06]  /*08a0*/  @!P2 BRA `(.L_x_13) ;  /* 0x000000000040a947 */ /* 0x000fec0003800000 */
        /* <DEDUP_REMOVED lines=13> */
[----:B------:R-:W1:Y:S01]  /*0980*/  LDS R6, [R4+0x80] ;  /* 0x0000800004067984 */ /* 0x000e620000000800 */
[----:B0-----:R-:W-:-:S04]  /*0990*/  FFMA R2, R2, R5, R11 ;  /* 0x0000000502027223 */ /* 0x001fc8000000000b */
[----:B-1----:R-:W-:-:S07]  /*09a0*/  FFMA R11, R7, R6, R2 ;  /* 0x00000006070b7223 */ /* 0x002fce0000000002 */
.L_x_13:
[----:B------:R-:W-:Y:S05]  /*09b0*/  @P3 BRA `(.L_x_9) ;  /* 0x00000000002c3947 */ /* 0x000fea0003800000 */
[----:B------:R-:W0:Y:S01]  /*09c0*/  S2UR UR5, SR_CgaCtaId ;  /* 0x00000000000579c3 */ /* 0x000e220000008800 */
[----:B------:R-:W-:Y:S01]  /*09d0*/  UMOV UR4, 0x400 ;  /* 0x0000040000047882 */ /* 0x000fe20000000000 */
[----:B------:R-:W-:Y:S01]  /*09e0*/  IMAD R23, R12, 0x20, R23 ;  /* 0x000000200c177824 */ /* 0x000fe200078e0217 */
[----:B------:R-:W-:-:S04]  /*09f0*/  UIADD3 UR6, UPT, UPT, UR4, 0x1000, URZ ;  /* 0x0000100004067890 */ /* 0x000fc8000fffe0ff */
[----:B0-----:R-:W-:Y:S02]  /*0a00*/  ULEA UR6, UR5, UR6, 0x18 ;  /* 0x0000000605067291 */ /* 0x001fe4000f8ec0ff */
[----:B------:R-:W-:-:S04]  /*0a10*/  ULEA UR4, UR5, UR4, 0x18 ;  /* 0x0000000405047291 */ /* 0x000fc8000f8ec0ff */
[----:B------:R-:W-:Y:S02]  /*0a20*/  LEA R2, R20, UR6, 0x2 ;  /* 0x0000000614027c11 */ /* 0x000fe4000f8e10ff */
[----:B------:R-:W-:-:S04]  /*0a30*/  LEA R23, R23, UR4, 0x2 ;  /* 0x0000000417177c11 */ /* 0x000fc8000f8e10ff */
[----:B------:R-:W-:Y:S04]  /*0a40*/  LDS R2, [R2] ;  /* 0x0000000002027984 */ /* 0x000fe80000000800 */
[----:B------:R-:W0:Y:S02]  /*0a50*/  LDS R0, [R23] ;  /* 0x0000000017007984 */ /* 0x000e240000000800 */
[----:B0-----:R-:W-:-:S07]  /*0a60*/  FFMA R11, R0, R2, R11 ;  /* 0x00000002000b7223 */ /* 0x001fce000000000b */
.L_x_9:
[----:B------:R-:W-:Y:S05]  /*0a70*/  BSYNC.RECONVERGENT B0 ;  /* 0x0000000000007941 */ /* 0x000fea0003800200 */
.L_x_8:
[----:B------:R-:W0:Y:S01]  /*0a80*/  LDC R0, c[0x0][0x3a8] ;  /* 0x0000ea00ff007b82 */ /* 0x000e220000000800 */
[----:B------:R-:W-:Y:S02]  /*0a90*/  IADD3 R18, PT, PT, R18, 0x20, RZ ;  /* 0x0000002012127810 */ /* 0x000fe40007ffe0ff */
[----:B------:R-:W-:Y:S01]  /*0aa0*/  IADD3 R19, PT, PT, R19, 0x1, RZ ;  /* 0x0000000113137810 */ /* 0x000fe20007ffe0ff */
[----:B0-----:R-:W-:-:S04]  /*0ab0*/  IMAD R21, R0, 0x20, R21 ;  /* 0x0000002000157824 */ /* 0x001fc800078e0215 */
[----:B------:R-:W-:Y:S06]  /*0ac0*/  BAR.SYNC.DEFER_BLOCKING 0x0 ;  /* 0x0000000000007b1d */ /* 0x000fec0000010000 */
[----:B------:R-:W-:Y:S05]  /*0ad0*/  @!P1 BRA `(.L_x_14) ;  /* 0xfffffff400b89947 */ /* 0x000fea000383ffff */
.L_x_7:
[----:B------:R-:W-:-:S04]  /*0ae0*/  ISETP.GE.AND P0, PT, R16, R15, PT ;  /* 0x0000000f1000720c */ /* 0x000fc80003f06270 */
[----:B------:R-:W-:-:S13]  /*0af0*/  ISETP.GE.OR P0, PT, R17, R14, P0 ;  /* 0x0000000e1100720c */ /* 0x000fda0000706670 */
[----:B------:R-:W-:Y:S05]  /*0b00*/  @P0 EXIT ;  /* 0x000000000000094d */ /* 0x000fea0003800000 */
[----:B------:R-:W0:Y:S01]  /*0b10*/  LDC.64 R2, c[0x0][0x3b0] ;  /* 0x0000ec00ff027b82 */ /* 0x000e220000000a00 */
[----:B------:R-:W1:Y:S02]  /*0b20*/  LDCU UR4, c[0x0][0x3b8] ;  /* 0x00007700ff0477ac */ /* 0x000e640008000800 */
[----:B-1----:R-:W-:-:S04]  /*0b30*/  IMAD R17, R17, UR4, R16 ;  /* 0x0000000411117c24 */ /* 0x002fc8000f8e0210 */
[----:B0-----:R-:W-:-:S05]  /*0b40*/  IMAD.WIDE R2, R17, 0x4, R2 ;  /* 0x0000000411027825 */ /* 0x001fca00078e0202 */
[----:B------:R-:W2:Y:S02]  /*0b50*/  LDG.E R0, desc[UR8][R2.64] ;  /* 0x0000000802007981 */ /* 0x000ea4000c1e1900 */
[----:B--2---:R-:W-:-:S05]  /*0b60*/  FADD R11, R0, R11 ;  /* 0x0000000b000b7221 */ /* 0x004fca0000000000 */
[----:B------:R-:W-:Y:S01]  /*0b70*/  STG.E desc[UR8][R2.64], R11 ;  /* 0x0000000b02007986 */ /* 0x000fe2000c101908 */
[----:B------:R-:W-:Y:S05]  /*0b80*/  EXIT ;  /* 0x000000000000794d */ /* 0x000fea0003800000 */
.L_x_15:
        /* <DEDUP_REMOVED lines=15> */
.L_x_19:


//--------------------- .text._Z8copyBiasPfS_ii   --------------------------
	.section	.text._Z8copyBiasPfS_ii,"ax",@progbits
	.align	128
        .global         _Z8copyBiasPfS_ii
        .type           _Z8copyBiasPfS_ii,@function
        .size           _Z8copyBiasPfS_ii,(.L_x_20 - _Z8copyBiasPfS_ii)
        .other          _Z8copyBiasPfS_ii,@"STO_CUDA_ENTRY STV_DEFAULT"
_Z8copyBiasPfS_ii:
.text._Z8copyBiasPfS_ii:
        /* <DEDUP_REMOVED lines=8> */
[----:B------:R-:W0:Y:S01]  /*0080*/  LDC R6, c[0x0][0x394] ;  /* 0x0000e500ff067b82 */ /* 0x000e220000000800 */
[----:B------:R-:W-:Y:S01]  /*0090*/  ISETP.GE.AND P2, PT, R7, RZ, PT ;  /* 0x000000ff0700720c */ /* 0x000fe20003f46270 */
[----:B------:R-:W1:Y:S01]  /*00a0*/  LDCU.64 UR4, c[0x0][0x358] ;  /* 0x00006b00ff0477ac */ /* 0x000e620008000a00 */
[----:B0-----:R-:W-:-:S04]  /*00b0*/  IABS R5, R6 ;  /* 0x0000000600057213 */ /* 0x001fc80000000000 */
[----:B------:R-:W0:Y:S08]  /*00c0*/  I2F.RP R0, R5 ;  /* 0x0000000500007306 */ /* 0x000e300000209400 */
[----:B0-----:R-:W0:Y:S02]  /*00d0*/  MUFU.RCP R0, R0 ;  /* 0x0000000000007308 */ /* 0x001e240000001000 */
[----:B0-----:R-:W-:-:S06]  /*00e0*/  VIADD R2, R0, 0xffffffe ;  /* 0x0ffffffe00027836 */ /* 0x001fcc0000000000 */
[----:B------:R0:W2:Y:S02]  /*00f0*/  F2I.FTZ.U32.TRUNC.NTZ R3, R2 ;  /* 0x0000000200037305 */ /* 0x0000a4000021f000 */
[----:B0-----:R-:W-:Y:S01]  /*0100*/  IMAD.MOV.U32 R2, RZ, RZ, RZ ;  /* 0x000000ffff027224 */ /* 0x001fe200078e00ff */
[----:B--2---:R-:W-:-:S05]  /*0110*/  IADD3 R4, PT, PT, RZ, -R3, RZ ;  /* 0x80000003ff047210 */ /* 0x004fca0007ffe0ff */
[----:B------:R-:W-:Y:S01]  /*0120*/  IMAD R9, R4, R5, RZ ;  /* 0x0000000504097224 */ /* 0x000fe200078e02ff */
[----:B------:R-:W-:-:S03]  /*0130*/  IABS R4, R7 ;  /* 0x0000000700047213 */ /* 0x000fc60000000000 */
[----:B------:R-:W-:-:S06]  /*0140*/  IMAD.HI.U32 R3, R3, R9, R2 ;  /* 0x0000000903037227 */ /* 0x000fcc00078e0002 */
[----:B------:R-:W-:-:S05]  /*0150*/  IMAD.HI.U32 R3, R3, R4, RZ ;  /* 0x0000000403037227 */ /* 0x000fca00078e00ff */
[----:B------:R-:W-:-:S05]  /*0160*/  IADD3 R3, PT, PT, -R3, RZ, RZ ;  /* 0x000000ff03037210 */ /* 0x000fca0007ffe1ff */
[C---:B------:R-:W-:Y:S02]  /*0170*/  IMAD R0, R5.reuse, R3, R4 ;  /* 0x0000000305007224 */ /* 0x040fe400078e0204 */
[----:B------:R-:W0:Y:S03]  /*0180*/  LDC.64 R2, c[0x0][0x388] ;  /* 0x0000e200ff027b82 */ /* 0x000e260000000a00 */
[----:B------:R-:W-:-:S13]  /*0190*/  ISETP.GT.U32.AND P0, PT, R5, R0, PT ;  /* 0x000000000500720c */ /* 0x000fda0003f04070 */
[----:B------:R-:W-:Y:S01]  /*01a0*/  @!P0 IMAD.IADD R0, R0, 0x1, -R5 ;  /* 0x0000000100008824 */ /* 0x000fe200078e0a05 */
[----:B------:R-:W-:-:S04]  /*01b0*/  ISETP.NE.AND P0, PT, R6, RZ, PT ;  /* 0x000000ff0600720c */ /* 0x000fc80003f05270 */
[----:B------:R-:W-:-:S13]  /*01c0*/  ISETP.GT.U32.AND P1, PT, R5, R0, PT ;  /* 0x000000000500720c */ /* 0x000fda0003f24070 */
[----:B------:R-:W-:Y:S02]  /*01d0*/  @!P1 IADD3 R0, PT, PT, R0, -R5, RZ ;  /* 0x8000000500009210 */ /* 0x000fe40007ffe0ff */
[----:B------:R-:W2:Y:S03]  /*01e0*/  LDC.64 R4, c[0x0][0x380] ;  /* 0x0000e000ff047b82 */ /* 0x000ea60000000a00 */
[----:B------:R-:W-:Y:S01]  /*01f0*/  @!P2 IMAD.MOV R0, RZ, RZ, -R0 ;  /* 0x000000ffff00a224 */ /* 0x000fe200078e0a00 */
[----:B------:R-:W-:-:S05]  /*0200*/  @!P0 LOP3.LUT R0, RZ, R6, RZ, 0x33, !PT ;  /* 0x00000006ff008212 */ /* 0x000fca00078e33ff */
[----:B0-----:R-:W-:-:S06]  /*0210*/  IMAD.WIDE R2, R0, 0x4, R2 ;  /* 0x0000000400027825 */ /* 0x001fcc00078e0202 */
[----:B-1----:R-:W3:Y:S01]  /*0220*/  LDG.E R3, desc[UR4][R2.64] ;  /* 0x0000000402037981 */ /* 0x002ee2000c1e1900 */
[----:B--2---:R-:W-:-:S05]  /*0230*/  IMAD.WIDE R4, R7, 0x4, R4 ;  /* 0x0000000407047825 */ /* 0x004fca00078e0204 */
[----:B---3--:R-:W-:Y:S01]  /*0240*/  STG.E desc[UR4][R4.64], R3 ;  /* 0x0000000304007986 */ /* 0x008fe2000c101904 */
[----:B------:R-:W-:Y:S05]  /*0250*/  EXIT ;  /* 0x000000000000794d */ /* 0x000fea0003800000 */
.L_x_16:
        /* <DEDUP_REMOVED lines=10> */
.L_x_20:


//--------------------- .nv.global.init           --------------------------
	.section	.nv.global.init,"aw",@progbits
	.align	4
.nv.global.init:
	.type		__cudart_i2opi_f,@object
	.size		__cudart_i2opi_f,(.L_0 - __cudart_i2opi_f)
__cudart_i2opi_f:
        /*0000*/ 	.byte	0x41, 0x90, 0x43, 0x3c, 0x99, 0x95, 0x62, 0xdb, 0xc0, 0xdd, 0x34, 0xf5, 0xd1, 0x57, 0x27, 0xfc
        /*0010*/ 	.byte	0x29, 0x15, 0x44, 0x4e, 0x6e, 0x83, 0xf9, 0xa2
.L_0:


//--------------------- .nv.shared.reserved.0     --------------------------
	.section	.nv.shared.reserved.0,"aw",@nobits
	.weak		__nv_reservedSMEM_offset_0_alias
	.size		__nv_reservedSMEM_offset_0_alias, 0, 64
	.other		__nv_reservedSMEM_offset_0_alias,@"STO_CUDA_RESERVED_SHARED STV_DEFAULT"
__nv_reservedSMEM_offset_0_alias:
	.zero		0
	.zero		64


//--------------------- .nv.shared._Z14MatrixMultiplyiiiPfiS_iS_i --------------------------
	.section	.nv.shared._Z14MatrixMultiplyiiiPfiS_iS_i,"aw",@nobits
	.sectionflags	@""
	.align	4
.nv.shared._Z14MatrixMultiplyiiiPfiS_iS_i:
	.zero		9216


//--------------------- .nv.constant0._Z24fillCoordinateMatrixCUDAPfffffii --------------------------
	.section	.nv.constant0._Z24fillCoordinateMatrixCUDAPfffffii,"a",@progbits
	.sectionflags	@""
	.align	4
.nv.constant0._Z24fillCoordinateMatrixCUDAPfffffii:
	.zero		928


//--------------------- .nv.constant0._Z14sineActivationPfS_if --------------------------
	.section	.nv.constant0._Z14sineActivationPfS_if,"a",@progbits
	.sectionflags	@""
	.align	4
.nv.constant0._Z14sineActivationPfS_if:
	.zero		920


//--------------------- .nv.constant0._Z14MatrixMultiplyiiiPfiS_iS_i --------------------------
	.section	.nv.constant0._Z14MatrixMultiplyiiiPfiS_iS_i,"a",@progbits
	.sectionflags	@""
	.align	4
.nv.constant0._Z14MatrixMultiplyiiiPfiS_iS_i:
	.zero		956


//--------------------- .nv.constant0._Z8copyBiasPfS_ii --------------------------
	.section	.nv.constant0._Z8copyBiasPfS_ii,"a",@progbits
	.sectionflags	@""
	.align	4
.nv.constant0._Z8copyBiasPfS_ii:
	.zero		920


//--------------------- SYMBOLS --------------------------

	.type		.nv.reservedSmem.offset0,@object
	.size		.nv.reservedSmem.offset0,0x4
	.type		.nv.reservedSmem.cap,@object
	.size		.nv.reservedSmem.cap,0x4
